	.target	sm_100a

	.elftype	@"ET_EXEC"


//--------------------- .note.nv.tkinfo           --------------------------
	.section	.note.nv.tkinfo,"",@"SHT_NOTE"
	.sectionflags	@"SHF_NOTE_NV_TKINFO"
	.tkinfo
        /*0018*/ 	.word	0x00000002
        /*0030*/ 	.string	""
        /*0030*/ 	.string	"ptxas"
        /*0030*/ 	.string	"Cuda compilation tools, release 13.0, V13.0.88"
        /*0030*/ 	.string	"Build cuda_13.0.r13.0/compiler.36424714_0"
        /*0030*/ 	.string	"-arch sm_100a -m 64 "



//--------------------- .note.nv.cuinfo           --------------------------
	.section	.note.nv.cuinfo,"",@"SHT_NOTE"
	.sectionflags	@"SHF_NOTE_NV_CUINFO"
        /*0018*/ 	.short	0x0002
        /*001a*/ 	.short	0x0064
        /*001c*/ 	.short	0x0082
	.zero		2


//--------------------- .nv.info                  --------------------------
	.section	.nv.info,"",@"SHT_CUDA_INFO"
	.align	4


	//----- nvinfo : EIATTR_REGCOUNT
	.align		4
        /*0000*/ 	.byte	0x04, 0x2f
        /*0002*/ 	.short	(.L_19 - .L_18)
	.align		4
.L_18:
        /*0004*/ 	.word	index@(_ZN7cutlass13device_kernelINS_4gemm6kernel13GemmUniversalIN4cute5tupleIJiiiiEEENS1_10collective13CollectiveMmaINS1_35MainloopSm100TmaUmmaWarpSpecializedILi4ELi2ELi4ENS5_IJNS4_1CILi1EEESB_SB_EEEEENS5_IJNSA_ILi64EEESE_NSA_ILi32EEEEEENS_10tfloat32_tENS5_IJlSB_lEEESH_SI_NS4_8TiledMMAINS4_8MMA_AtomIJNS4_17SM100_MMA_TF32_SSISH_SH_fLi64ELi64ELNS4_4UMMA5MajorE0ELSN_0ELNSM_7ScaleInE0ELSO_0EEEEEENS4_6LayoutISC_NS5_IJNSA_ILi0EEESS_SS_EEEEENS5_IJNS4_10UnderscoreESV_SV_EEEEENS4_13SM90_TMA_LOADENS4_14ComposedLayoutINS4_7SwizzleILi3ELi4ELi3EEENS4_18smem_ptr_flag_bitsILi32EEENSR_INS5_IJNSA_ILi8EEESF_EEENS5_IJSF_SB_EEEEEEEvNS4_8identityESY_S18_vS19_EENS_8epilogue10collective18CollectiveEpilogueINS1B_23Sm100TmaWarpSpecializedILi3ELi2ELi16ELb1ELb0EEEJSG_NS5_IJNSR_ISE_SB_EENSR_ISF_SB_EEEEESH_SI_SH_SI_NS1B_6fusion15FusionCallbacksIS1F_NS1J_17LinearCombinationISH_fSH_fLNS_15FloatRoundStyleE2EEESG_S1I_JEEENS4_5SM1004TMEM4LOAD26SM100_TMEM_LOAD_16dp128b8xESY_S18_NS4_17SM75_U32x4_LDSM_NENS4_14SM90_TMA_STOREES18_NS4_17SM90_U32x4_STSM_NENS4_39AutoVectorizingCopyWithAssumedAlignmentILi128EEEEEEvvEEEEvNT_6ParamsE)
        /*0008*/ 	.word	0x0000005f


	//----- nvinfo : EIATTR_FRAME_SIZE
	.align		4
.L_19:
        /*000c*/ 	.byte	0x04, 0x11
        /*000e*/ 	.short	(.L_21 - .L_20)
	.align		4
.L_20:
        /*0010*/ 	.word	index@($__internal_2_$__cuda_sm10x_tcgen05_guardrail_trap_unallocated_columns_being_dealloced)
        /*0014*/ 	.word	0x00000000


	//----- nvinfo : EIATTR_FRAME_SIZE
	.align		4
.L_21:
        /*0018*/ 	.byte	0x04, 0x11
        /*001a*/ 	.short	(.L_23 - .L_22)
	.align		4
.L_22:
        /*001c*/ 	.word	index@($__internal_1_$__cuda_sm10x_tcgen05_guardrail_trap_phase_invalid_during_alloc)
        /*0020*/ 	.word	0x00000000


	//----- nvinfo : EIATTR_FRAME_SIZE
	.align		4
.L_23:
        /*0024*/ 	.byte	0x04, 0x11
        /*0026*/ 	.short	(.L_25 - .L_24)
	.align		4
.L_24:
        /*0028*/ 	.word	index@($__internal_0_$__cuda_sm10x_tcgen05_guardrail_trap_col_being_dealloced_not_returned_by_alloc)
        /*002c*/ 	.word	0x00000000


	//----- nvinfo : EIATTR_FRAME_SIZE
	.align		4
.L_25:
        /*0030*/ 	.byte	0x04, 0x11
        /*0032*/ 	.short	(.L_27 - .L_26)
	.align		4
.L_26:
        /*0034*/ 	.word	index@(_ZN7cutlass13device_kernelINS_4gemm6kernel13GemmUniversalIN4cute5tupleIJiiiiEEENS1_10collective13CollectiveMmaINS1_35MainloopSm100TmaUmmaWarpSpecializedILi4ELi2ELi4ENS5_IJNS4_1CILi1EEESB_SB_EEEEENS5_IJNSA_ILi64EEESE_NSA_ILi32EEEEEENS_10tfloat32_tENS5_IJlSB_lEEESH_SI_NS4_8TiledMMAINS4_8MMA_AtomIJNS4_17SM100_MMA_TF32_SSISH_SH_fLi64ELi64ELNS4_4UMMA5MajorE0ELSN_0ELNSM_7ScaleInE0ELSO_0EEEEEENS4_6LayoutISC_NS5_IJNSA_ILi0EEESS_SS_EEEEENS5_IJNS4_10UnderscoreESV_SV_EEEEENS4_13SM90_TMA_LOADENS4_14ComposedLayoutINS4_7SwizzleILi3ELi4ELi3EEENS4_18smem_ptr_flag_bitsILi32EEENSR_INS5_IJNSA_ILi8EEESF_EEENS5_IJSF_SB_EEEEEEEvNS4_8identityESY_S18_vS19_EENS_8epilogue10collective18CollectiveEpilogueINS1B_23Sm100TmaWarpSpecializedILi3ELi2ELi16ELb1ELb0EEEJSG_NS5_IJNSR_ISE_SB_EENSR_ISF_SB_EEEEESH_SI_SH_SI_NS1B_6fusion15FusionCallbacksIS1F_NS1J_17LinearCombinationISH_fSH_fLNS_15FloatRoundStyleE2EEESG_S1I_JEEENS4_5SM1004TMEM4LOAD26SM100_TMEM_LOAD_16dp128b8xESY_S18_NS4_17SM75_U32x4_LDSM_NENS4_14SM90_TMA_STOREES18_NS4_17SM90_U32x4_STSM_NENS4_39AutoVectorizingCopyWithAssumedAlignmentILi128EEEEEEvvEEEEvNT_6ParamsE)
        /*0038*/ 	.word	0x00000000


	//----- nvinfo : EIATTR_MIN_STACK_SIZE
	.align		4
.L_27:
        /*003c*/ 	.byte	0x04, 0x12
        /*003e*/ 	.short	(.L_29 - .L_28)
	.align		4
.L_28:
        /*0040*/ 	.word	index@(_ZN7cutlass13device_kernelINS_4gemm6kernel13GemmUniversalIN4cute5tupleIJiiiiEEENS1_10collective13CollectiveMmaINS1_35MainloopSm100TmaUmmaWarpSpecializedILi4ELi2ELi4ENS5_IJNS4_1CILi1EEESB_SB_EEEEENS5_IJNSA_ILi64EEESE_NSA_ILi32EEEEEENS_10tfloat32_tENS5_IJlSB_lEEESH_SI_NS4_8TiledMMAINS4_8MMA_AtomIJNS4_17SM100_MMA_TF32_SSISH_SH_fLi64ELi64ELNS4_4UMMA5MajorE0ELSN_0ELNSM_7ScaleInE0ELSO_0EEEEEENS4_6LayoutISC_NS5_IJNSA_ILi0EEESS_SS_EEEEENS5_IJNS4_10UnderscoreESV_SV_EEEEENS4_13SM90_TMA_LOADENS4_14ComposedLayoutINS4_7SwizzleILi3ELi4ELi3EEENS4_18smem_ptr_flag_bitsILi32EEENSR_INS5_IJNSA_ILi8EEESF_EEENS5_IJSF_SB_EEEEEEEvNS4_8identityESY_S18_vS19_EENS_8epilogue10collective18CollectiveEpilogueINS1B_23Sm100TmaWarpSpecializedILi3ELi2ELi16ELb1ELb0EEEJSG_NS5_IJNSR_ISE_SB_EENSR_ISF_SB_EEEEESH_SI_SH_SI_NS1B_6fusion15FusionCallbacksIS1F_NS1J_17LinearCombinationISH_fSH_fLNS_15FloatRoundStyleE2EEESG_S1I_JEEENS4_5SM1004TMEM4LOAD26SM100_TMEM_LOAD_16dp128b8xESY_S18_NS4_17SM75_U32x4_LDSM_NENS4_14SM90_TMA_STOREES18_NS4_17SM90_U32x4_STSM_NENS4_39AutoVectorizingCopyWithAssumedAlignmentILi128EEEEEEvvEEEEvNT_6ParamsE)
        /*0044*/ 	.word	0x00000000
.L_29:


//--------------------- .nv.compat                --------------------------
	.section	.nv.compat,"",@"SHT_CUDA_COMPAT_INFO"
	.align	4
        /*0000*/ 	.byte	0x02, 0x09, 0x01, 0x00, 0x02, 0x02, 0x02, 0x00, 0x02, 0x05, 0x05, 0x00, 0x03, 0x07, 0x01, 0x01
        /*0010*/ 	.byte	0x02, 0x03, 0x01, 0x00, 0x02, 0x06, 0x01, 0x00, 0x04, 0x0b, 0x08, 0x00, 0x09, 0x00, 0x00, 0x00
        /*0020*/ 	.byte	0x00, 0x00, 0x00, 0x00


//--------------------- .nv.info._ZN7cutlass13device_kernelINS_4gemm6kernel13GemmUniversalIN4cute5tupleIJiiiiEEENS1_10collective13CollectiveMmaINS1_35MainloopSm100TmaUmmaWarpSpecializedILi4ELi2ELi4ENS5_IJNS4_1CILi1EEESB_SB_EEEEENS5_IJNSA_ILi64EEESE_NSA_ILi32EEEEEENS_10tfloat32_tENS5_IJlSB_lEEESH_SI_NS4_8TiledMMAINS4_8MMA_AtomIJNS4_17SM100_MMA_TF32_SSISH_SH_fLi64ELi64ELNS4_4UMMA5MajorE0ELSN_0ELNSM_7ScaleInE0ELSO_0EEEEEENS4_6LayoutISC_NS5_IJNSA_ILi0EEESS_SS_EEEEENS5_IJNS4_10UnderscoreESV_SV_EEEEENS4_13SM90_TMA_LOADENS4_14ComposedLayoutINS4_7SwizzleILi3ELi4ELi3EEENS4_18smem_ptr_flag_bitsILi32EEENSR_INS5_IJNSA_ILi8EEESF_EEENS5_IJSF_SB_EEEEEEEvNS4_8identityESY_S18_vS19_EENS_8epilogue10collective18CollectiveEpilogueINS1B_23Sm100TmaWarpSpecializedILi3ELi2ELi16ELb1ELb0EEEJSG_NS5_IJNSR_ISE_SB_EENSR_ISF_SB_EEEEESH_SI_SH_SI_NS1B_6fusion15FusionCallbacksIS1F_NS1J_17LinearCombinationISH_fSH_fLNS_15FloatRoundStyleE2EEESG_S1I_JEEENS4_5SM1004TMEM4LOAD26SM100_TMEM_LOAD_16dp128b8xESY_S18_NS4_17SM75_U32x4_LDSM_NENS4_14SM90_TMA_STOREES18_NS4_17SM90_U32x4_STSM_NENS4_39AutoVectorizingCopyWithAssumedAlignmentILi128EEEEEEvvEEEEvNT_6ParamsE --------------------------
	.section	.nv.info._ZN7cutlass13device_kernelINS_4gemm6kernel13GemmUniversalIN4cute5tupleIJiiiiEEENS1_10collective13CollectiveMmaINS1_35MainloopSm100TmaUmmaWarpSpecializedILi4ELi2ELi4ENS5_IJNS4_1CILi1EEESB_SB_EEEEENS5_IJNSA_ILi64EEESE_NSA_ILi32EEEEEENS_10tfloat32_tENS5_IJlSB_lEEESH_SI_NS4_8TiledMMAINS4_8MMA_AtomIJNS4_17SM100_MMA_TF32_SSISH_SH_fLi64ELi64ELNS4_4UMMA5MajorE0ELSN_0ELNSM_7ScaleInE0ELSO_0EEEEEENS4_6LayoutISC_NS5_IJNSA_ILi0EEESS_SS_EEEEENS5_IJNS4_10UnderscoreESV_SV_EEEEENS4_13SM90_TMA_LOADENS4_14ComposedLayoutINS4_7SwizzleILi3ELi4ELi3EEENS4_18smem_ptr_flag_bitsILi32EEENSR_INS5_IJNSA_ILi8EEESF_EEENS5_IJSF_SB_EEEEEEEvNS4_8identityESY_S18_vS19_EENS_8epilogue10collective18CollectiveEpilogueINS1B_23Sm100TmaWarpSpecializedILi3ELi2ELi16ELb1ELb0EEEJSG_NS5_IJNSR_ISE_SB_EENSR_ISF_SB_EEEEESH_SI_SH_SI_NS1B_6fusion15FusionCallbacksIS1F_NS1J_17LinearCombinationISH_fSH_fLNS_15FloatRoundStyleE2EEESG_S1I_JEEENS4_5SM1004TMEM4LOAD26SM100_TMEM_LOAD_16dp128b8xESY_S18_NS4_17SM75_U32x4_LDSM_NENS4_14SM90_TMA_STOREES18_NS4_17SM90_U32x4_STSM_NENS4_39AutoVectorizingCopyWithAssumedAlignmentILi128EEEEEEvvEEEEvNT_6ParamsE,"",@"SHT_CUDA_INFO"
	.sectionflags	@""
	.align	4


	//----- nvinfo : EIATTR_CUDA_API_VERSION
	.align		4
        /*0000*/ 	.byte	0x04, 0x37
        /*0002*/ 	.short	(.L_31 - .L_30)
.L_30:
        /*0004*/ 	.word	0x00000082


	//----- nvinfo : EIATTR_KPARAM_INFO
	.align		4
.L_31:
        /*0008*/ 	.byte	0x04, 0x17
        /*000a*/ 	.short	(.L_33 - .L_32)
.L_32:
        /*000c*/ 	.word	0x00000000
        /*0010*/ 	.short	0x0000
        /*0012*/ 	.short	0x0000
        /*0014*/ 	.byte	0x00, 0xf0, 0x01, 0x20


	//----- nvinfo : EIATTR_AT_ENTRY_FRAGMENTS
	.align		4
.L_33:
        /*0018*/ 	.byte	0x04, 0x4f
        /*001a*/ 	.short	(.L_35 - .L_34)


	//   ....[0]....
.L_34:
        /*001c*/ 	.word	0x00000006


	//----- nvinfo : EIATTR_RESERVED_SMEM_USED
	.align		4
.L_35:
        /*0020*/ 	.byte	0x01, 0x41
	.zero		2


	//----- nvinfo : EIATTR_SPARSE_MMA_MASK
	.align		4
        /*0024*/ 	.byte	0x03, 0x50
        /*0026*/ 	.short	0x0000


	//----- nvinfo : EIATTR_TCGEN05_1CTA_USED
	.align		4
        /*0028*/ 	.byte	0x01, 0x51
	.zero		2


	//----- nvinfo : EIATTR_MAXREG_COUNT
	.align		4
        /*002c*/ 	.byte	0x03, 0x1b
        /*002e*/ 	.short	0x00ff


	//----- nvinfo : EIATTR_NUM_BARRIERS
	.align		4
        /*0030*/ 	.byte	0x02, 0x4c
        /*0032*/ 	.byte	0x07
	.zero		1


	//----- nvinfo : EIATTR_EXTERNS
	.align		4
        /*0034*/ 	.byte	0x04, 0x0f
        /*0036*/ 	.short	(.L_37 - .L_36)


	//   ....[0]....
	.align		4
.L_36:
        /*0038*/ 	.word	index@(__assertfail)


	//----- nvinfo : EIATTR_MERCURY_ISA_VERSION
	.align		4
.L_37:
        /*003c*/ 	.byte	0x03, 0x5f
        /*003e*/ 	.short	0x0101


	//----- nvinfo : EIATTR_INT_WARP_WIDE_INSTR_OFFSETS
	.align		4
        /*0040*/ 	.byte	0x04, 0x31
        /*0042*/ 	.short	(.L_39 - .L_38)


	//   ....[0]....
.L_38:
        /*0044*/ 	.word	0x00001db0


	//   ....[1]....
        /*0048*/ 	.word	0x00003860


	//   ....[2]....
        /*004c*/ 	.word	0x00003880


	//   ....[3]....
        /*0050*/ 	.word	0x000038b0


	//   ....[4]....
        /*0054*/ 	.word	0x000041c0


	//   ....[5]....
        /*0058*/ 	.word	0x000041e0


	//   ....[6]....
        /*005c*/ 	.word	0x000044b0


	//   ....[7]....
        /*0060*/ 	.word	0x000045e0


	//----- nvinfo : EIATTR_COOP_GROUP_MASK_REGIDS
	.align		4
.L_39:
        /*0064*/ 	.byte	0x04, 0x29
        /*0066*/ 	.short	(.L_41 - .L_40)


	//   ....[0]....
.L_40:
        /*0068*/ 	.word	0xffffffff


	//   ....[1]....
        /*006c*/ 	.word	0xffffffff


	//   ....[2]....
        /*0070*/ 	.word	0xffffffff


	//   ....[3]....
        /*0074*/ 	.word	0xffffffff


	//   ....[4]....
        /*0078*/ 	.word	0xffffffff


	//   ....[5]....
        /*007c*/ 	.word	0xffffffff


	//   ....[6]....
        /*0080*/ 	.word	0xffffffff


	//   ....[7]....
        /*0084*/ 	.word	0xffffffff


	//   ....[8]....
        /*0088*/ 	.word	0xffffffff


	//   ....[9]....
        /*008c*/ 	.word	0xffffffff


	//   ....[10]....
        /*0090*/ 	.word	0xffffffff


	//   ....[11]....
        /*0094*/ 	.word	0xffffffff


	//   ....[12]....
        /*0098*/ 	.word	0xffffffff


	//----- nvinfo : EIATTR_COOP_GROUP_INSTR_OFFSETS
	.align		4
.L_41:
        /*009c*/ 	.byte	0x04, 0x28
        /*009e*/ 	.short	(.L_43 - .L_42)


	//   ....[0]....
.L_42:
        /*00a0*/ 	.word	0x00000090


	//   ....[1]....
        /*00a4*/ 	.word	0x000004d0


	//   ....[2]....
        /*00a8*/ 	.word	0x00000640


	//   ....[3]....
        /*00ac*/ 	.word	0x000007c0


	//   ....[4]....
        /*00b0*/ 	.word	0x000008c0


	//   ....[5]....
        /*00b4*/ 	.word	0x00000a30


	//   ....[6]....
        /*00b8*/ 	.word	0x00000bd0


	//   ....[7]....
        /*00bc*/ 	.word	0x00001c90


	//   ....[8]....
        /*00c0*/ 	.word	0x00002a70


	//   ....[9]....
        /*00c4*/ 	.word	0x00002c80


	//   ....[10]....
        /*00c8*/ 	.word	0x00002cb0


	//   ....[11]....
        /*00cc*/ 	.word	0x00003740


	//   ....[12]....
        /*00d0*/ 	.word	0x00003970


	//----- nvinfo : EIATTR_VRC_CTA_INIT_COUNT
	.align		4
.L_43:
        /*00d4*/ 	.byte	0x02, 0x4a
        /*00d6*/ 	.byte	0x80
	.zero		1


	//----- nvinfo : EIATTR_SYSCALL_OFFSETS
	.align		4
        /*00d8*/ 	.byte	0x04, 0x46
        /*00da*/ 	.short	(.L_45 - .L_44)


	//   ....[0]....
.L_44:
        /*00dc*/ 	.word	0x000051d0


	//   ....[1]....
        /*00e0*/ 	.word	0x000052c0


	//   ....[2]....
        /*00e4*/ 	.word	0x00005b80


	//   ....[3]....
        /*00e8*/ 	.word	0x000065d0


	//----- nvinfo : EIATTR_MBARRIER_INSTR_OFFSETS
	.align		4
.L_45:
        /*00ec*/ 	.byte	0x04, 0x39
        /*00ee*/ 	.short	(.L_47 - .L_46)


	//   ....[0]....
.L_46:
        /*00f0*/ 	.word	0x000005b0
        /*00f4*/ 	.word	0x000000ff
        /*00f8*/ 	.word	0x00000000
        /*00fc*/ 	.short	0x0100
        /*00fe*/ 	.byte	0x05
	.zero		1


	//   ....[1]....
        /*0100*/ 	.word	0x000005c0
        /*0104*/ 	.word	0x000000ff
        /*0108*/ 	.word	0x00000020
        /*010c*/ 	.short	0x0100
        /*010e*/ 	.byte	0x05
	.zero		1


	//   ....[2]....
        /*0110*/ 	.word	0x000005d0
        /*0114*/ 	.word	0x000000ff
        /*0118*/ 	.word	0x00000008
        /*011c*/ 	.short	0x0100
        /*011e*/ 	.byte	0x05
	.zero		1


	//   ....[3]....
        /*0120*/ 	.word	0x000005e0
        /*0124*/ 	.word	0x000000ff
        /*0128*/ 	.word	0x00000028
        /*012c*/ 	.short	0x0100
        /*012e*/ 	.byte	0x05
	.zero		1


	//   ....[4]....
        /*0130*/ 	.word	0x000005f0
        /*0134*/ 	.word	0x000000ff
        /*0138*/ 	.word	0x00000010
        /*013c*/ 	.short	0x0100
        /*013e*/ 	.byte	0x05
	.zero		1


	//   ....[5]....
        /*0140*/ 	.word	0x00000600
        /*0144*/ 	.word	0x000000ff
        /*0148*/ 	.word	0x00000030
        /*014c*/ 	.short	0x0100
        /*014e*/ 	.byte	0x05
	.zero		1


	//   ....[6]....
        /*0150*/ 	.word	0x00000610
        /*0154*/ 	.word	0x000000ff
        /*0158*/ 	.word	0x00000018
        /*015c*/ 	.short	0x0100
        /*015e*/ 	.byte	0x05
	.zero		1


	//   ....[7]....
        /*0160*/ 	.word	0x00000620
        /*0164*/ 	.word	0x000000ff
        /*0168*/ 	.word	0x00000038
        /*016c*/ 	.short	0x0100
        /*016e*/ 	.byte	0x05
	.zero		1


	//   ....[8]....
        /*0170*/ 	.word	0x00000750
        /*0174*/ 	.word	0x000000ff
        /*0178*/ 	.word	0x00000040
        /*017c*/ 	.short	0x0100
        /*017e*/ 	.byte	0x07
	.zero		1


	//   ....[9]....
        /*0180*/ 	.word	0x00000760
        /*0184*/ 	.word	0x000000ff
        /*0188*/ 	.word	0x00000058
        /*018c*/ 	.short	0x0100
        /*018e*/ 	.byte	0x07
	.zero		1


	//   ....[10]....
        /*0190*/ 	.word	0x00000770
        /*0194*/ 	.word	0x000000ff
        /*0198*/ 	.word	0x00000048
        /*019c*/ 	.short	0x0100
        /*019e*/ 	.byte	0x07
	.zero		1


	//   ....[11]....
        /*01a0*/ 	.word	0x00000780
        /*01a4*/ 	.word	0x000000ff
        /*01a8*/ 	.word	0x00000060
        /*01ac*/ 	.short	0x0100
        /*01ae*/ 	.byte	0x07
	.zero		1


	//   ....[12]....
        /*01b0*/ 	.word	0x00000790
        /*01b4*/ 	.word	0x000000ff
        /*01b8*/ 	.word	0x00000050
        /*01bc*/ 	.short	0x0100
        /*01be*/ 	.byte	0x07
	.zero		1


	//   ....[13]....
        /*01c0*/ 	.word	0x000007a0
        /*01c4*/ 	.word	0x000000ff
        /*01c8*/ 	.word	0x00000068
        /*01cc*/ 	.short	0x0100
        /*01ce*/ 	.byte	0x07
	.zero		1


	//   ....[14]....
        /*01d0*/ 	.word	0x00000890
        /*01d4*/ 	.word	0x000000ff
        /*01d8*/ 	.word	0x00000070
        /*01dc*/ 	.short	0x0100
        /*01de*/ 	.byte	0x05
	.zero		1


	//   ....[15]....
        /*01e0*/ 	.word	0x000008a0
        /*01e4*/ 	.word	0x000000ff
        /*01e8*/ 	.word	0x00000078
        /*01ec*/ 	.short	0x0100
        /*01ee*/ 	.byte	0x05
	.zero		1


	//   ....[16]....
        /*01f0*/ 	.word	0x000009e0
        /*01f4*/ 	.word	0x000000ff
        /*01f8*/ 	.word	0x00000080
        /*01fc*/ 	.short	0x0100
        /*01fe*/ 	.byte	0x05
	.zero		1


	//   ....[17]....
        /*0200*/ 	.word	0x000009f0
        /*0204*/ 	.word	0x000000ff
        /*0208*/ 	.word	0x00000090
        /*020c*/ 	.short	0x0100
        /*020e*/ 	.byte	0x05
	.zero		1


	//   ....[18]....
        /*0210*/ 	.word	0x00000a00
        /*0214*/ 	.word	0x000000ff
        /*0218*/ 	.word	0x00000088
        /*021c*/ 	.short	0x0100
        /*021e*/ 	.byte	0x05
	.zero		1


	//   ....[19]....
        /*0220*/ 	.word	0x00000a10
        /*0224*/ 	.word	0x000000ff
        /*0228*/ 	.word	0x00000098
        /*022c*/ 	.short	0x0100
        /*022e*/ 	.byte	0x05
	.zero		1


	//   ....[20]....
        /*0230*/ 	.word	0x00000b40
        /*0234*/ 	.word	0x000000ff
        /*0238*/ 	.word	0x000000a0
        /*023c*/ 	.short	0x0100
        /*023e*/ 	.byte	0x07
	.zero		1


	//   ....[21]....
        /*0240*/ 	.word	0x00000b50
        /*0244*/ 	.word	0x000000ff
        /*0248*/ 	.word	0x000000c0
        /*024c*/ 	.short	0x0100
        /*024e*/ 	.byte	0x07
	.zero		1


	//   ....[22]....
        /*0250*/ 	.word	0x00000b60
        /*0254*/ 	.word	0x000000ff
        /*0258*/ 	.word	0x000000a8
        /*025c*/ 	.short	0x0100
        /*025e*/ 	.byte	0x07
	.zero		1


	//   ....[23]....
        /*0260*/ 	.word	0x00000b70
        /*0264*/ 	.word	0x000000ff
        /*0268*/ 	.word	0x000000c8
        /*026c*/ 	.short	0x0100
        /*026e*/ 	.byte	0x07
	.zero		1


	//   ....[24]....
        /*0270*/ 	.word	0x00000b80
        /*0274*/ 	.word	0x000000ff
        /*0278*/ 	.word	0x000000b0
        /*027c*/ 	.short	0x0100
        /*027e*/ 	.byte	0x07
	.zero		1


	//   ....[25]....
        /*0280*/ 	.word	0x00000b90
        /*0284*/ 	.word	0x000000ff
        /*0288*/ 	.word	0x000000d0
        /*028c*/ 	.short	0x0100
        /*028e*/ 	.byte	0x07
	.zero		1


	//   ....[26]....
        /*0290*/ 	.word	0x00000ba0
        /*0294*/ 	.word	0x000000ff
        /*0298*/ 	.word	0x000000b8
        /*029c*/ 	.short	0x0100
        /*029e*/ 	.byte	0x07
	.zero		1


	//   ....[27]....
        /*02a0*/ 	.word	0x00000bb0
        /*02a4*/ 	.word	0x000000ff
        /*02a8*/ 	.word	0x000000d8
        /*02ac*/ 	.short	0x0100
        /*02ae*/ 	.byte	0x07
	.zero		1


	//   ....[28]....
        /*02b0*/ 	.word	0x00000ca0
        /*02b4*/ 	.word	0x000000ff
        /*02b8*/ 	.word	0x000000e0
        /*02bc*/ 	.short	0x0100
        /*02be*/ 	.byte	0x05
	.zero		1


	//   ....[29]....
        /*02c0*/ 	.word	0x00000cb0
        /*02c4*/ 	.word	0x000000ff
        /*02c8*/ 	.word	0x000000f0
        /*02cc*/ 	.short	0x0100
        /*02ce*/ 	.byte	0x05
	.zero		1


	//   ....[30]....
        /*02d0*/ 	.word	0x00000cc0
        /*02d4*/ 	.word	0x000000ff
        /*02d8*/ 	.word	0x000000e8
        /*02dc*/ 	.short	0x0100
        /*02de*/ 	.byte	0x05
	.zero		1


	//   ....[31]....
        /*02e0*/ 	.word	0x00000cd0
        /*02e4*/ 	.word	0x000000ff
        /*02e8*/ 	.word	0x000000f8
        /*02ec*/ 	.short	0x0100
        /*02ee*/ 	.byte	0x05
	.zero		1


	//   ....[32]....
        /*02f0*/ 	.word	0x000015b0
        /*02f4*/ 	.word	0x00000003
        /*02f8*/ 	.word	0x000000f0
        /*02fc*/ 	.short	0x010a
        /*02fe*/ 	.byte	0xff
	.zero		1


	//   ....[33]....
        /*0300*/ 	.word	0x000015e0
        /*0304*/ 	.word	0x00000003
        /*0308*/ 	.word	0x000000e0
        /*030c*/ 	.short	0x0101
        /*030e*/ 	.byte	0xff
	.zero		1


	//   ....[34]....
        /*0310*/ 	.word	0x000016b0
        /*0314*/ 	.word	0x000000ff
        /*0318*/ 	.word	0x00000020
        /*031c*/ 	.short	0x010a
        /*031e*/ 	.byte	0x08
	.zero		1


	//   ....[35]....
        /*0320*/ 	.word	0x00001750
        /*0324*/ 	.word	0x000000ff
        /*0328*/ 	.word	0x00000020
        /*032c*/ 	.short	0x010a
        /*032e*/ 	.byte	0x21
	.zero		1


	//   ....[36]....
        /*0330*/ 	.word	0x000018b0
        /*0334*/ 	.word	0x000000ff
        /*0338*/ 	.word	0x00000020
        /*033c*/ 	.short	0x010a
        /*033e*/ 	.byte	0x08
	.zero		1


	//   ....[37]....
        /*0340*/ 	.word	0x000019a0
        /*0344*/ 	.word	0x000000ff
        /*0348*/ 	.word	0x00000078
        /*034c*/ 	.short	0x0101
        /*034e*/ 	.byte	0x04
	.zero		1


	//   ....[38]....
        /*0350*/ 	.word	0x000019c0
        /*0354*/ 	.word	0x000000ff
        /*0358*/ 	.word	0x00000020
        /*035c*/ 	.short	0x010a
        /*035e*/ 	.byte	0x08
	.zero		1


	//   ....[39]....
        /*0360*/ 	.word	0x00001a40
        /*0364*/ 	.word	0x000000ff
        /*0368*/ 	.word	0x00000020
        /*036c*/ 	.short	0x010a
        /*036e*/ 	.byte	0x11
	.zero		1


	//   ....[40]....
        /*0370*/ 	.word	0x00001ba0
        /*0374*/ 	.word	0x000000ff
        /*0378*/ 	.word	0x00000020
        /*037c*/ 	.short	0x010a
        /*037e*/ 	.byte	0x08
	.zero		1


	//   ....[41]....
        /*0380*/ 	.word	0x00001cc0
        /*0384*/ 	.word	0x00000002
        /*0388*/ 	.word	0x00000080
        /*038c*/ 	.short	0x010a
        /*038e*/ 	.byte	0xff
	.zero		1


	//   ....[42]....
        /*0390*/ 	.word	0x00001d80
        /*0394*/ 	.word	0x00000002
        /*0398*/ 	.word	0x00000000
        /*039c*/ 	.short	0x0101
        /*039e*/ 	.byte	0xff
	.zero		1


	//   ....[43]....
        /*03a0*/ 	.word	0x000022e0
        /*03a4*/ 	.word	0x000000ff
        /*03a8*/ 	.word	0x00000000
        /*03ac*/ 	.short	0x010a
        /*03ae*/ 	.byte	0x05
	.zero		1


	//   ....[44]....
        /*03b0*/ 	.word	0x00002370
        /*03b4*/ 	.word	0x000000ff
        /*03b8*/ 	.word	0x00000000
        /*03bc*/ 	.short	0x010a
        /*03be*/ 	.byte	0x05
	.zero		1


	//   ....[45]....
        /*03c0*/ 	.word	0x00002400
        /*03c4*/ 	.word	0x000000ff
        /*03c8*/ 	.word	0x00000000
        /*03cc*/ 	.short	0x010a
        /*03ce*/ 	.byte	0x05
	.zero		1


	//   ....[46]....
        /*03d0*/ 	.word	0x000024a0
        /*03d4*/ 	.word	0x00000000
        /*03d8*/ 	.word	0x00000000
        /*03dc*/ 	.short	0x010a
        /*03de*/ 	.byte	0xff
	.zero		1


	//   ....[47]....
        /*03e0*/ 	.word	0x000025c0
        /*03e4*/ 	.word	0x00000000
        /*03e8*/ 	.word	0x000000e0
        /*03ec*/ 	.short	0x010a
        /*03ee*/ 	.byte	0xff
	.zero		1


	//   ....[48]....
        /*03f0*/ 	.word	0x00002620
        /*03f4*/ 	.word	0x00000004
        /*03f8*/ 	.word	0x00000000
        /*03fc*/ 	.short	0x0101
        /*03fe*/ 	.byte	0xff
	.zero		1


	//   ....[49]....
        /*0400*/ 	.word	0x00002640
        /*0404*/ 	.word	0x000000ff
        /*0408*/ 	.word	0x00000090
        /*040c*/ 	.short	0x010a
        /*040e*/ 	.byte	0x05
	.zero		1


	//   ....[50]....
        /*0410*/ 	.word	0x00002760
        /*0414*/ 	.word	0x00000000
        /*0418*/ 	.word	0x00000080
        /*041c*/ 	.short	0x010a
        /*041e*/ 	.byte	0xff
	.zero		1


	//   ....[51]....
        /*0420*/ 	.word	0x00002870
        /*0424*/ 	.word	0x00000000
        /*0428*/ 	.word	0x00000000
        /*042c*/ 	.short	0x0101
        /*042e*/ 	.byte	0xff
	.zero		1


	//   ....[52]....
        /*0430*/ 	.word	0x00002900
        /*0434*/ 	.word	0x000000ff
        /*0438*/ 	.word	0x00000090
        /*043c*/ 	.short	0x0106
        /*043e*/ 	.byte	0x05
	.zero		1


	//   ....[53]....
        /*0440*/ 	.word	0x00002920
        /*0444*/ 	.word	0x000000ff
        /*0448*/ 	.word	0x00000090
        /*044c*/ 	.short	0x010a
        /*044e*/ 	.byte	0x05
	.zero		1


	//   ....[54]....
        /*0450*/ 	.word	0x000029b0
        /*0454*/ 	.word	0x000000ff
        /*0458*/ 	.word	0x00000090
        /*045c*/ 	.short	0x0106
        /*045e*/ 	.byte	0x04
	.zero		1


	//   ....[55]....
        /*0460*/ 	.word	0x000029f0
        /*0464*/ 	.word	0x00000000
        /*0468*/ 	.word	0x00000090
        /*046c*/ 	.short	0x010a
        /*046e*/ 	.byte	0xff
	.zero		1


	//   ....[56]....
        /*0470*/ 	.word	0x00002f30
        /*0474*/ 	.word	0x00000000
        /*0478*/ 	.word	0x00000080
        /*047c*/ 	.short	0x010a
        /*047e*/ 	.byte	0xff
	.zero		1


	//   ....[57]....
        /*0480*/ 	.word	0x00003030
        /*0484*/ 	.word	0x00000003
        /*0488*/ 	.word	0x00000000
        /*048c*/ 	.short	0x0101
        /*048e*/ 	.byte	0xff
	.zero		1


	//   ....[58]....
        /*0490*/ 	.word	0x00003040
        /*0494*/ 	.word	0x000000ff
        /*0498*/ 	.word	0x00000000
        /*049c*/ 	.short	0x010a
        /*049e*/ 	.byte	0x06
	.zero		1


	//   ....[59]....
        /*04a0*/ 	.word	0x000030c0
        /*04a4*/ 	.word	0x000000ff
        /*04a8*/ 	.word	0x000000c0
        /*04ac*/ 	.short	0x010a
        /*04ae*/ 	.byte	0x07
	.zero		1


	//   ....[60]....
        /*04b0*/ 	.word	0x000031a0
        /*04b4*/ 	.word	0x000000ff
        /*04b8*/ 	.word	0x00000000
        /*04bc*/ 	.short	0x010a
        /*04be*/ 	.byte	0x06
	.zero		1


	//   ....[61]....
        /*04c0*/ 	.word	0x000032d0
        /*04c4*/ 	.word	0x000000ff
        /*04c8*/ 	.word	0x00000000
        /*04cc*/ 	.short	0x010a
        /*04ce*/ 	.byte	0x1a
	.zero		1


	//   ....[62]....
        /*04d0*/ 	.word	0x00003570
        /*04d4*/ 	.word	0x000000ff
        /*04d8*/ 	.word	0x00000000
        /*04dc*/ 	.short	0x010a
        /*04de*/ 	.byte	0x06
	.zero		1


	//   ....[63]....
        /*04e0*/ 	.word	0x00003600
        /*04e4*/ 	.word	0x000000ff
        /*04e8*/ 	.word	0x00000000
        /*04ec*/ 	.short	0x010a
        /*04ee*/ 	.byte	0x06
	.zero		1


	//   ....[64]....
        /*04f0*/ 	.word	0x00003690
        /*04f4*/ 	.word	0x000000ff
        /*04f8*/ 	.word	0x00000000
        /*04fc*/ 	.short	0x010a
        /*04fe*/ 	.byte	0x06
	.zero		1


	//   ....[65]....
        /*0500*/ 	.word	0x00003720
        /*0504*/ 	.word	0x000000ff
        /*0508*/ 	.word	0x00000000
        /*050c*/ 	.short	0x010a
        /*050e*/ 	.byte	0x07
	.zero		1


	//   ....[66]....
        /*0510*/ 	.word	0x00003b60
        /*0514*/ 	.word	0x00000000
        /*0518*/ 	.word	0x00000080
        /*051c*/ 	.short	0x010a
        /*051e*/ 	.byte	0xff
	.zero		1


	//   ....[67]....
        /*0520*/ 	.word	0x00003c20
        /*0524*/ 	.word	0x00000000
        /*0528*/ 	.word	0x00000000
        /*052c*/ 	.short	0x0101
        /*052e*/ 	.byte	0xff
	.zero		1


	//   ....[68]....
        /*0530*/ 	.word	0x00003f40
        /*0534*/ 	.word	0x000000ff
        /*0538*/ 	.word	0x00000078
        /*053c*/ 	.short	0x010a
        /*053e*/ 	.byte	0x07
	.zero		1


	//   ....[69]....
        /*0540*/ 	.word	0x00004160
        /*0544*/ 	.word	0x000000ff
        /*0548*/ 	.word	0x00000058
        /*054c*/ 	.short	0x010a
        /*054e*/ 	.byte	0x0f
	.zero		1


	//   ....[70]....
        /*0550*/ 	.word	0x00004370
        /*0554*/ 	.word	0x000000ff
        /*0558*/ 	.word	0x00000040
        /*055c*/ 	.short	0x010b
        /*055e*/ 	.byte	0x0f
	.zero		1


	//   ....[71]....
        /*0560*/ 	.word	0x000043f0
        /*0564*/ 	.word	0x000000ff
        /*0568*/ 	.word	0x00000000
        /*056c*/ 	.short	0x0101
        /*056e*/ 	.byte	0x10
	.zero		1


	//   ....[72]....
        /*0570*/ 	.word	0x00004420
        /*0574*/ 	.word	0x000000ff
        /*0578*/ 	.word	0x00000058
        /*057c*/ 	.short	0x010a
        /*057e*/ 	.byte	0x0d
	.zero		1


	//   ....[73]....
        /*0580*/ 	.word	0x00004630
        /*0584*/ 	.word	0x000000ff
        /*0588*/ 	.word	0x00000040
        /*058c*/ 	.short	0x010b
        /*058e*/ 	.byte	0x0d
	.zero		1


	//   ....[74]....
        /*0590*/ 	.word	0x000046a0
        /*0594*/ 	.word	0x000000ff
        /*0598*/ 	.word	0x00000000
        /*059c*/ 	.short	0x0101
        /*059e*/ 	.byte	0x0f
	.zero		1


	//   ....[75]....
        /*05a0*/ 	.word	0x000046f0
        /*05a4*/ 	.word	0x000000ff
        /*05a8*/ 	.word	0x00000000
        /*05ac*/ 	.short	0x010a
        /*05ae*/ 	.byte	0x04
	.zero		1


	//   ....[76]....
        /*05b0*/ 	.word	0x00004780
        /*05b4*/ 	.word	0x000000ff
        /*05b8*/ 	.word	0x00000000
        /*05bc*/ 	.short	0x010a
        /*05be*/ 	.byte	0x04
	.zero		1


	//   ....[77]....
        /*05c0*/ 	.word	0x00004820
        /*05c4*/ 	.word	0x00000000
        /*05c8*/ 	.word	0x00000000
        /*05cc*/ 	.short	0x010a
        /*05ce*/ 	.byte	0xff
	.zero		1


	//   ....[78]....
        /*05d0*/ 	.word	0x00004ba0
        /*05d4*/ 	.word	0x00000000
        /*05d8*/ 	.word	0x00000080
        /*05dc*/ 	.short	0x010a
        /*05de*/ 	.byte	0xff
	.zero		1


	//   ....[79]....
        /*05e0*/ 	.word	0x00004cb0
        /*05e4*/ 	.word	0x00000000
        /*05e8*/ 	.word	0x00000000
        /*05ec*/ 	.short	0x0101
        /*05ee*/ 	.byte	0xff
	.zero		1


	//   ....[80]....
        /*05f0*/ 	.word	0x00005730
        /*05f4*/ 	.word	0x00000000
        /*05f8*/ 	.word	0x00000040
        /*05fc*/ 	.short	0x010a
        /*05fe*/ 	.byte	0xff
	.zero		1


	//   ....[81]....
        /*0600*/ 	.word	0x000057a0
        /*0604*/ 	.word	0x00000054
        /*0608*/ 	.word	0x000000a0
        /*060c*/ 	.short	0x010a
        /*060e*/ 	.byte	0xff
	.zero		1


	//   ....[82]....
        /*0610*/ 	.word	0x00005830
        /*0614*/ 	.word	0x00000000
        /*0618*/ 	.word	0x00000040
        /*061c*/ 	.short	0x010a
        /*061e*/ 	.byte	0xff
	.zero		1


	//   ....[83]....
        /*0620*/ 	.word	0x00005a60
        /*0624*/ 	.word	0x00000054
        /*0628*/ 	.word	0x000000a0
        /*062c*/ 	.short	0x010a
        /*062e*/ 	.byte	0xff
	.zero		1


	//   ....[84]....
        /*0630*/ 	.word	0x000062f0
        /*0634*/ 	.word	0x00000000
        /*0638*/ 	.word	0x00000000
        /*063c*/ 	.short	0x0101
        /*063e*/ 	.byte	0xff
	.zero		1


	//   ....[85]....
        /*0640*/ 	.word	0x00006300
        /*0644*/ 	.word	0x00000002
        /*0648*/ 	.word	0x00000040
        /*064c*/ 	.short	0x010a
        /*064e*/ 	.byte	0xff
	.zero		1


	//   ....[86]....
        /*0650*/ 	.word	0x000063d0
        /*0654*/ 	.word	0x00000002
        /*0658*/ 	.word	0x00000040
        /*065c*/ 	.short	0x010a
        /*065e*/ 	.byte	0xff
	.zero		1


	//   ....[87]....
        /*0660*/ 	.word	0x00006760
        /*0664*/ 	.word	0x000000ff
        /*0668*/ 	.word	0x00000000
        /*066c*/ 	.short	0x0101
        /*066e*/ 	.byte	0x05
	.zero		1


	//   ....[88]....
        /*0670*/ 	.word	0x00006db0
        /*0674*/ 	.word	0x00000002
        /*0678*/ 	.word	0x00000000
        /*067c*/ 	.short	0x0101
        /*067e*/ 	.byte	0xff
	.zero		1


	//   ....[89]....
        /*0680*/ 	.word	0x00007020
        /*0684*/ 	.word	0x000000ff
        /*0688*/ 	.word	0x00000000
        /*068c*/ 	.short	0x0101
        /*068e*/ 	.byte	0x04
	.zero		1


	//   ....[90]....
        /*0690*/ 	.word	0x00007040
        /*0694*/ 	.word	0x00000003
        /*0698*/ 	.word	0x000000f0
        /*069c*/ 	.short	0x010a
        /*069e*/ 	.byte	0xff
	.zero		1


	//   ....[91]....
        /*06a0*/ 	.word	0x000070a0
        /*06a4*/ 	.word	0x00000002
        /*06a8*/ 	.word	0x00000020
        /*06ac*/ 	.short	0x010a
        /*06ae*/ 	.byte	0xff
	.zero		1


	//   ....[92]....
        /*06b0*/ 	.word	0x00007100
        /*06b4*/ 	.word	0x00000002
        /*06b8*/ 	.word	0x00000020
        /*06bc*/ 	.short	0x010a
        /*06be*/ 	.byte	0xff
	.zero		1


	//   ....[93]....
        /*06c0*/ 	.word	0x00007150
        /*06c4*/ 	.word	0x00000002
        /*06c8*/ 	.word	0x00000080
        /*06cc*/ 	.short	0x010a
        /*06ce*/ 	.byte	0xff
	.zero		1


	//   ....[94]....
        /*06d0*/ 	.word	0x000071b0
        /*06d4*/ 	.word	0x00000000
        /*06d8*/ 	.word	0x00000000
        /*06dc*/ 	.short	0x010a
        /*06de*/ 	.byte	0xff
	.zero		1


	//   ....[95]....
        /*06e0*/ 	.word	0x00007210
        /*06e4*/ 	.word	0x00000000
        /*06e8*/ 	.word	0x00000000
        /*06ec*/ 	.short	0x010a
        /*06ee*/ 	.byte	0xff
	.zero		1


	//   ....[96]....
        /*06f0*/ 	.word	0x00007270
        /*06f4*/ 	.word	0x00000000
        /*06f8*/ 	.word	0x00000000
        /*06fc*/ 	.short	0x010a
        /*06fe*/ 	.byte	0xff
	.zero		1


	//   ....[97]....
        /*0700*/ 	.word	0x000072c0
        /*0704*/ 	.word	0x00000000
        /*0708*/ 	.word	0x000000e0
        /*070c*/ 	.short	0x010a
        /*070e*/ 	.byte	0xff
	.zero		1


	//   ....[98]....
        /*0710*/ 	.word	0x00007320
        /*0714*/ 	.word	0x00000000
        /*0718*/ 	.word	0x00000090
        /*071c*/ 	.short	0x010a
        /*071e*/ 	.byte	0xff
	.zero		1


	//   ....[99]....
        /*0720*/ 	.word	0x00007370
        /*0724*/ 	.word	0x00000000
        /*0728*/ 	.word	0x00000080
        /*072c*/ 	.short	0x010a
        /*072e*/ 	.byte	0xff
	.zero		1


	//   ....[100]....
        /*0730*/ 	.word	0x000073d0
        /*0734*/ 	.word	0x00000000
        /*0738*/ 	.word	0x00000090
        /*073c*/ 	.short	0x010a
        /*073e*/ 	.byte	0xff
	.zero		1


	//   ....[101]....
        /*0740*/ 	.word	0x00007420
        /*0744*/ 	.word	0x00000000
        /*0748*/ 	.word	0x00000080
        /*074c*/ 	.short	0x010a
        /*074e*/ 	.byte	0xff
	.zero		1


	//   ....[102]....
        /*0750*/ 	.word	0x00007480
        /*0754*/ 	.word	0x00000003
        /*0758*/ 	.word	0x000000c0
        /*075c*/ 	.short	0x010a
        /*075e*/ 	.byte	0xff
	.zero		1


	//   ....[103]....
        /*0760*/ 	.word	0x000074e0
        /*0764*/ 	.word	0x00000000
        /*0768*/ 	.word	0x00000000
        /*076c*/ 	.short	0x010a
        /*076e*/ 	.byte	0xff
	.zero		1


	//   ....[104]....
        /*0770*/ 	.word	0x00007540
        /*0774*/ 	.word	0x00000000
        /*0778*/ 	.word	0x00000000
        /*077c*/ 	.short	0x010a
        /*077e*/ 	.byte	0xff
	.zero		1


	//   ....[105]....
        /*0780*/ 	.word	0x000075a0
        /*0784*/ 	.word	0x00000000
        /*0788*/ 	.word	0x00000000
        /*078c*/ 	.short	0x010a
        /*078e*/ 	.byte	0xff
	.zero		1


	//   ....[106]....
        /*0790*/ 	.word	0x00007600
        /*0794*/ 	.word	0x00000000
        /*0798*/ 	.word	0x00000000
        /*079c*/ 	.short	0x010a
        /*079e*/ 	.byte	0xff
	.zero		1


	//   ....[107]....
        /*07a0*/ 	.word	0x00007660
        /*07a4*/ 	.word	0x00000000
        /*07a8*/ 	.word	0x00000000
        /*07ac*/ 	.short	0x010a
        /*07ae*/ 	.byte	0xff
	.zero		1


	//   ....[108]....
        /*07b0*/ 	.word	0x000076b0
        /*07b4*/ 	.word	0x00000000
        /*07b8*/ 	.word	0x00000080
        /*07bc*/ 	.short	0x010a
        /*07be*/ 	.byte	0xff
	.zero		1


	//   ....[109]....
        /*07c0*/ 	.word	0x00007710
        /*07c4*/ 	.word	0x00000000
        /*07c8*/ 	.word	0x00000078
        /*07cc*/ 	.short	0x010a
        /*07ce*/ 	.byte	0xff
	.zero		1


	//   ....[110]....
        /*07d0*/ 	.word	0x00007770
        /*07d4*/ 	.word	0x00000000
        /*07d8*/ 	.word	0x00000058
        /*07dc*/ 	.short	0x010a
        /*07de*/ 	.byte	0xff
	.zero		1


	//   ....[111]....
        /*07e0*/ 	.word	0x000077d0
        /*07e4*/ 	.word	0x00000003
        /*07e8*/ 	.word	0x00000058
        /*07ec*/ 	.short	0x010a
        /*07ee*/ 	.byte	0xff
	.zero		1


	//   ....[112]....
        /*07f0*/ 	.word	0x00007830
        /*07f4*/ 	.word	0x00000000
        /*07f8*/ 	.word	0x00000000
        /*07fc*/ 	.short	0x010a
        /*07fe*/ 	.byte	0xff
	.zero		1


	//   ....[113]....
        /*0800*/ 	.word	0x00007890
        /*0804*/ 	.word	0x00000000
        /*0808*/ 	.word	0x00000000
        /*080c*/ 	.short	0x010a
        /*080e*/ 	.byte	0xff
	.zero		1


	//   ....[114]....
        /*0810*/ 	.word	0x000078e0
        /*0814*/ 	.word	0x00000000
        /*0818*/ 	.word	0x00000080
        /*081c*/ 	.short	0x010a
        /*081e*/ 	.byte	0xff
	.zero		1


	//   ....[115]....
        /*0820*/ 	.word	0x00007930
        /*0824*/ 	.word	0x00000000
        /*0828*/ 	.word	0x00000040
        /*082c*/ 	.short	0x010a
        /*082e*/ 	.byte	0xff
	.zero		1


	//   ....[116]....
        /*0830*/ 	.word	0x00007980
        /*0834*/ 	.word	0x00000054
        /*0838*/ 	.word	0x000000a0
        /*083c*/ 	.short	0x010a
        /*083e*/ 	.byte	0xff
	.zero		1


	//   ....[117]....
        /*0840*/ 	.word	0x000079d0
        /*0844*/ 	.word	0x00000002
        /*0848*/ 	.word	0x00000040
        /*084c*/ 	.short	0x010a
        /*084e*/ 	.byte	0xff
	.zero		1


	//----- nvinfo : EIATTR_NUM_MBARRIERS
	.align		4
.L_47:
        /*0850*/ 	.byte	0x03, 0x38
        /*0852*/ 	.short	0x0020


	//----- nvinfo : EIATTR_EXIT_INSTR_OFFSETS
	.align		4
        /*0854*/ 	.byte	0x04, 0x1c
        /*0856*/ 	.short	(.L_49 - .L_48)


	//   ....[0]....
.L_48:
        /*0858*/ 	.word	0x000024d0


	//   ....[1]....
        /*085c*/ 	.word	0x000029c0


	//   ....[2]....
        /*0860*/ 	.word	0x00002a20


	//   ....[3]....
        /*0864*/ 	.word	0x00003980


	//   ....[4]....
        /*0868*/ 	.word	0x00004850


	//   ....[5]....
        /*086c*/ 	.word	0x00004890


	//   ....[6]....
        /*0870*/ 	.word	0x00006f10


	//   ....[7]....
        /*0874*/ 	.word	0x00006f90


	//   ....[8]....
        /*0878*/ 	.word	0x00006fc0


	//   ....[9]....
        /*087c*/ 	.word	0x00007030


	//----- nvinfo : EIATTR_MAX_THREADS
	.align		4
.L_49:
        /*0880*/ 	.byte	0x04, 0x05
        /*0882*/ 	.short	(.L_51 - .L_50)
.L_50:
        /*0884*/ 	.word	0x00000100
        /*0888*/ 	.word	0x00000001
        /*088c*/ 	.word	0x00000001


	//----- nvinfo : EIATTR_CRS_STACK_SIZE
	.align		4
.L_51:
        /*0890*/ 	.byte	0x04, 0x1e
        /*0892*/ 	.short	(.L_53 - .L_52)
.L_52:
        /*0894*/ 	.word	0x00000000


	//----- nvinfo : EIATTR_CBANK_PARAM_SIZE
	.align		4
.L_53:
        /*0898*/ 	.byte	0x03, 0x19
        /*089a*/ 	.short	0x0800


	//----- nvinfo : EIATTR_PARAM_CBANK
	.align		4
        /*089c*/ 	.byte	0x04, 0x0a
        /*089e*/ 	.short	(.L_55 - .L_54)
	.align		4
.L_54:
        /*08a0*/ 	.word	index@(.nv.constant0._ZN7cutlass13device_kernelINS_4gemm6kernel13GemmUniversalIN4cute5tupleIJiiiiEEENS1_10collective13CollectiveMmaINS1_35MainloopSm100TmaUmmaWarpSpecializedILi4ELi2ELi4ENS5_IJNS4_1CILi1EEESB_SB_EEEEENS5_IJNSA_ILi64EEESE_NSA_ILi32EEEEEENS_10tfloat32_tENS5_IJlSB_lEEESH_SI_NS4_8TiledMMAINS4_8MMA_AtomIJNS4_17SM100_MMA_TF32_SSISH_SH_fLi64ELi64ELNS4_4UMMA5MajorE0ELSN_0ELNSM_7ScaleInE0ELSO_0EEEEEENS4_6LayoutISC_NS5_IJNSA_ILi0EEESS_SS_EEEEENS5_IJNS4_10UnderscoreESV_SV_EEEEENS4_13SM90_TMA_LOADENS4_14ComposedLayoutINS4_7SwizzleILi3ELi4ELi3EEENS4_18smem_ptr_flag_bitsILi32EEENSR_INS5_IJNSA_ILi8EEESF_EEENS5_IJSF_SB_EEEEEEEvNS4_8identityESY_S18_vS19_EENS_8epilogue10collective18CollectiveEpilogueINS1B_23Sm100TmaWarpSpecializedILi3ELi2ELi16ELb1ELb0EEEJSG_NS5_IJNSR_ISE_SB_EENSR_ISF_SB_EEEEESH_SI_SH_SI_NS1B_6fusion15FusionCallbacksIS1F_NS1J_17LinearCombinationISH_fSH_fLNS_15FloatRoundStyleE2EEESG_S1I_JEEENS4_5SM1004TMEM4LOAD26SM100_TMEM_LOAD_16dp128b8xESY_S18_NS4_17SM75_U32x4_LDSM_NENS4_14SM90_TMA_STOREES18_NS4_17SM90_U32x4_STSM_NENS4_39AutoVectorizingCopyWithAssumedAlignmentILi128EEEEEEvvEEEEvNT_6ParamsE)
        /*08a4*/ 	.short	0x0380
        /*08a6*/ 	.short	0x0800


	//----- nvinfo : EIATTR_SW_WAR
	.align		4
.L_55:
        /*08a8*/ 	.byte	0x04, 0x36
        /*08aa*/ 	.short	(.L_57 - .L_56)
.L_56:
        /*08ac*/ 	.word	0x00000008
.L_57:


//--------------------- .nv.callgraph             --------------------------
	.section	.nv.callgraph,"",@"SHT_CUDA_CALLGRAPH"
	.align	4
	.sectionentsize	8
	.align		4
        /*0000*/ 	.word	0x00000000
	.align		4
        /*0004*/ 	.word	0xffffffff
	.align		4
        /*0008*/ 	.word	index@(_ZN7cutlass13device_kernelINS_4gemm6kernel13GemmUniversalIN4cute5tupleIJiiiiEEENS1_10collective13CollectiveMmaINS1_35MainloopSm100TmaUmmaWarpSpecializedILi4ELi2ELi4ENS5_IJNS4_1CILi1EEESB_SB_EEEEENS5_IJNSA_ILi64EEESE_NSA_ILi32EEEEEENS_10tfloat32_tENS5_IJlSB_lEEESH_SI_NS4_8TiledMMAINS4_8MMA_AtomIJNS4_17SM100_MMA_TF32_SSISH_SH_fLi64ELi64ELNS4_4UMMA5MajorE0ELSN_0ELNSM_7ScaleInE0ELSO_0EEEEEENS4_6LayoutISC_NS5_IJNSA_ILi0EEESS_SS_EEEEENS5_IJNS4_10UnderscoreESV_SV_EEEEENS4_13SM90_TMA_LOADENS4_14ComposedLayoutINS4_7SwizzleILi3ELi4ELi3EEENS4_18smem_ptr_flag_bitsILi32EEENSR_INS5_IJNSA_ILi8EEESF_EEENS5_IJSF_SB_EEEEEEEvNS4_8identityESY_S18_vS19_EENS_8epilogue10collective18CollectiveEpilogueINS1B_23Sm100TmaWarpSpecializedILi3ELi2ELi16ELb1ELb0EEEJSG_NS5_IJNSR_ISE_SB_EENSR_ISF_SB_EEEEESH_SI_SH_SI_NS1B_6fusion15FusionCallbacksIS1F_NS1J_17LinearCombinationISH_fSH_fLNS_15FloatRoundStyleE2EEESG_S1I_JEEENS4_5SM1004TMEM4LOAD26SM100_TMEM_LOAD_16dp128b8xESY_S18_NS4_17SM75_U32x4_LDSM_NENS4_14SM90_TMA_STOREES18_NS4_17SM90_U32x4_STSM_NENS4_39AutoVectorizingCopyWithAssumedAlignmentILi128EEEEEEvvEEEEvNT_6ParamsE)
	.align		4
        /*000c*/ 	.word	index@(__assertfail)
	.align		4
        /*0010*/ 	.word	0x00000000
	.align		4
        /*0014*/ 	.word	0xfffffffe
	.align		4
        /*0018*/ 	.word	0x00000000
	.align		4
        /*001c*/ 	.word	0xfffffffd
	.align		4
        /*0020*/ 	.word	0x00000000
	.align		4
        /*0024*/ 	.word	0xfffffffc


//--------------------- .nv.constant4             --------------------------
	.section	.nv.constant4,"a",@progbits
	.align	8
	.align		8
.nv.constant4:
        /*0000*/ 	.dword	__assertfail
	.align		8
        /*0008*/ 	.dword	__unnamed_1
	.align		8
        /*0010*/ 	.dword	__unnamed_2
	.align		8
        /*0018*/ 	.dword	_ZN40_INTERNAL_192a1973_4_k_cu_fafad9b6_207054cuda3std3__45__cpo5beginE
	.align		8
        /*0020*/ 	.dword	_ZN40_INTERNAL_192a1973_4_k_cu_fafad9b6_207054cuda3std3__45__cpo3endE
	.align		8
        /*0028*/ 	.dword	_ZN40_INTERNAL_192a1973_4_k_cu_fafad9b6_207054cuda3std3__45__cpo6cbeginE
	.align		8
        /*0030*/ 	.dword	_ZN40_INTERNAL_192a1973_4_k_cu_fafad9b6_207054cuda3std3__45__cpo4cendE
	.align		8
        /*0038*/ 	.dword	_ZN40_INTERNAL_192a1973_4_k_cu_fafad9b6_207054cuda3std3__442_GLOBAL__N__192a1973_4_k_cu_fafad9b6_207056ignoreE
	.align		8
        /*0040*/ 	.dword	_ZN40_INTERNAL_192a1973_4_k_cu_fafad9b6_207054cuda3std3__419piecewise_constructE
	.align		8
        /*0048*/ 	.dword	_ZN40_INTERNAL_192a1973_4_k_cu_fafad9b6_207054cuda3std3__48in_placeE
	.align		8
        /*0050*/ 	.dword	_ZN40_INTERNAL_192a1973_4_k_cu_fafad9b6_207054cuda3std6ranges3__45__cpo4swapE
	.align		8
        /*0058*/ 	.dword	_ZN40_INTERNAL_192a1973_4_k_cu_fafad9b6_207054cuda3std6ranges3__45__cpo9iter_moveE
	.align		8
        /*0060*/ 	.dword	_ZN40_INTERNAL_192a1973_4_k_cu_fafad9b6_207054cute7productE
	.align		8
        /*0068*/ 	.dword	_ZN40_INTERNAL_192a1973_4_k_cu_fafad9b6_207054cute1_E
	.align		8
        /*0070*/ 	.dword	$str$25
	.align		8
        /*0078*/ 	.dword	$str$26
	.align		8
        /*0080*/ 	.dword	$str$27
	.align		8
        /*0088*/ 	.dword	$str$28


//--------------------- .text._ZN7cutlass13device_kernelINS_4gemm6kernel13GemmUniversalIN4cute5tupleIJiiiiEEENS1_10collective13CollectiveMmaINS1_35MainloopSm100TmaUmmaWarpSpecializedILi4ELi2ELi4ENS5_IJNS4_1CILi1EEESB_SB_EEEEENS5_IJNSA_ILi64EEESE_NSA_ILi32EEEEEENS_10tfloat32_tENS5_IJlSB_lEEESH_SI_NS4_8TiledMMAINS4_8MMA_AtomIJNS4_17SM100_MMA_TF32_SSISH_SH_fLi64ELi64ELNS4_4UMMA5MajorE0ELSN_0ELNSM_7ScaleInE0ELSO_0EEEEEENS4_6LayoutISC_NS5_IJNSA_ILi0EEESS_SS_EEEEENS5_IJNS4_10UnderscoreESV_SV_EEEEENS4_13SM90_TMA_LOADENS4_14ComposedLayoutINS4_7SwizzleILi3ELi4ELi3EEENS4_18smem_ptr_flag_bitsILi32EEENSR_INS5_IJNSA_ILi8EEESF_EEENS5_IJSF_SB_EEEEEEEvNS4_8identityESY_S18_vS19_EENS_8epilogue10collective18CollectiveEpilogueINS1B_23Sm100TmaWarpSpecializedILi3ELi2ELi16ELb1ELb0EEEJSG_NS5_IJNSR_ISE_SB_EENSR_ISF_SB_EEEEESH_SI_SH_SI_NS1B_6fusion15FusionCallbacksIS1F_NS1J_17LinearCombinationISH_fSH_fLNS_15FloatRoundStyleE2EEESG_S1I_JEEENS4_5SM1004TMEM4LOAD26SM100_TMEM_LOAD_16dp128b8xESY_S18_NS4_17SM75_U32x4_LDSM_NENS4_14SM90_TMA_STOREES18_NS4_17SM90_U32x4_STSM_NENS4_39AutoVectorizingCopyWithAssumedAlignmentILi128EEEEEEvvEEEEvNT_6ParamsE --------------------------
	.section	.text._ZN7cutlass13device_kernelINS_4gemm6kernel13GemmUniversalIN4cute5tupleIJiiiiEEENS1_10collective13CollectiveMmaINS1_35MainloopSm100TmaUmmaWarpSpecializedILi4ELi2ELi4ENS5_IJNS4_1CILi1EEESB_SB_EEEEENS5_IJNSA_ILi64EEESE_NSA_ILi32EEEEEENS_10tfloat32_tENS5_IJlSB_lEEESH_SI_NS4_8TiledMMAINS4_8MMA_AtomIJNS4_17SM100_MMA_TF32_SSISH_SH_fLi64ELi64ELNS4_4UMMA5MajorE0ELSN_0ELNSM_7ScaleInE0ELSO_0EEEEEENS4_6LayoutISC_NS5_IJNSA_ILi0EEESS_SS_EEEEENS5_IJNS4_10UnderscoreESV_SV_EEEEENS4_13SM90_TMA_LOADENS4_14ComposedLayoutINS4_7SwizzleILi3ELi4ELi3EEENS4_18smem_ptr_flag_bitsILi32EEENSR_INS5_IJNSA_ILi8EEESF_EEENS5_IJSF_SB_EEEEEEEvNS4_8identityESY_S18_vS19_EENS_8epilogue10collective18CollectiveEpilogueINS1B_23Sm100TmaWarpSpecializedILi3ELi2ELi16ELb1ELb0EEEJSG_NS5_IJNSR_ISE_SB_EENSR_ISF_SB_EEEEESH_SI_SH_SI_NS1B_6fusion15FusionCallbacksIS1F_NS1J_17LinearCombinationISH_fSH_fLNS_15FloatRoundStyleE2EEESG_S1I_JEEENS4_5SM1004TMEM4LOAD26SM100_TMEM_LOAD_16dp128b8xESY_S18_NS4_17SM75_U32x4_LDSM_NENS4_14SM90_TMA_STOREES18_NS4_17SM90_U32x4_STSM_NENS4_39AutoVectorizingCopyWithAssumedAlignmentILi128EEEEEEvvEEEEvNT_6ParamsE,"ax",@progbits
	.align	128
.text._ZN7cutlass13device_kernelINS_4gemm6kernel13GemmUniversalIN4cute5tupleIJiiiiEEENS1_10collective13CollectiveMmaINS1_35MainloopSm100TmaUmmaWarpSpecializedILi4ELi2ELi4ENS5_IJNS4_1CILi1EEESB_SB_EEEEENS5_IJNSA_ILi64EEESE_NSA_ILi32EEEEEENS_10tfloat32_tENS5_IJlSB_lEEESH_SI_NS4_8TiledMMAINS4_8MMA_AtomIJNS4_17SM100_MMA_TF32_SSISH_SH_fLi64ELi64ELNS4_4UMMA5MajorE0ELSN_0ELNSM_7ScaleInE0ELSO_0EEEEEENS4_6LayoutISC_NS5_IJNSA_ILi0EEESS_SS_EEEEENS5_IJNS4_10UnderscoreESV_SV_EEEEENS4_13SM90_TMA_LOADENS4_14ComposedLayoutINS4_7SwizzleILi3ELi4ELi3EEENS4_18smem_ptr_flag_bitsILi32EEENSR_INS5_IJNSA_ILi8EEESF_EEENS5_IJSF_SB_EEEEEEEvNS4_8identityESY_S18_vS19_EENS_8epilogue10collective18CollectiveEpilogueINS1B_23Sm100TmaWarpSpecializedILi3ELi2ELi16ELb1ELb0EEEJSG_NS5_IJNSR_ISE_SB_EENSR_ISF_SB_EEEEESH_SI_SH_SI_NS1B_6fusion15FusionCallbacksIS1F_NS1J_17LinearCombinationISH_fSH_fLNS_15FloatRoundStyleE2EEESG_S1I_JEEENS4_5SM1004TMEM4LOAD26SM100_TMEM_LOAD_16dp128b8xESY_S18_NS4_17SM75_U32x4_LDSM_NENS4_14SM90_TMA_STOREES18_NS4_17SM90_U32x4_STSM_NENS4_39AutoVectorizingCopyWithAssumedAlignmentILi128EEEEEEvvEEEEvNT_6ParamsE:
        .type           _ZN7cutlass13device_kernelINS_4gemm6kernel13GemmUniversalIN4cute5tupleIJiiiiEEENS1_10collective13CollectiveMmaINS1_35MainloopSm100TmaUmmaWarpSpecializedILi4ELi2ELi4ENS5_IJNS4_1CILi1EEESB_SB_EEEEENS5_IJNSA_ILi64EEESE_NSA_ILi32EEEEEENS_10tfloat32_tENS5_IJlSB_lEEESH_SI_NS4_8TiledMMAINS4_8MMA_AtomIJNS4_17SM100_MMA_TF32_SSISH_SH_fLi64ELi64ELNS4_4UMMA5MajorE0ELSN_0ELNSM_7ScaleInE0ELSO_0EEEEEENS4_6LayoutISC_NS5_IJNSA_ILi0EEESS_SS_EEEEENS5_IJNS4_10UnderscoreESV_SV_EEEEENS4_13SM90_TMA_LOADENS4_14ComposedLayoutINS4_7SwizzleILi3ELi4ELi3EEENS4_18smem_ptr_flag_bitsILi32EEENSR_INS5_IJNSA_ILi8EEESF_EEENS5_IJSF_SB_EEEEEEEvNS4_8identityESY_S18_vS19_EENS_8epilogue10collective18CollectiveEpilogueINS1B_23Sm100TmaWarpSpecializedILi3ELi2ELi16ELb1ELb0EEEJSG_NS5_IJNSR_ISE_SB_EENSR_ISF_SB_EEEEESH_SI_SH_SI_NS1B_6fusion15FusionCallbacksIS1F_NS1J_17LinearCombinationISH_fSH_fLNS_15FloatRoundStyleE2EEESG_S1I_JEEENS4_5SM1004TMEM4LOAD26SM100_TMEM_LOAD_16dp128b8xESY_S18_NS4_17SM75_U32x4_LDSM_NENS4_14SM90_TMA_STOREES18_NS4_17SM90_U32x4_STSM_NENS4_39AutoVectorizingCopyWithAssumedAlignmentILi128EEEEEEvvEEEEvNT_6ParamsE,@function
        .size           _ZN7cutlass13device_kernelINS_4gemm6kernel13GemmUniversalIN4cute5tupleIJiiiiEEENS1_10collective13CollectiveMmaINS1_35MainloopSm100TmaUmmaWarpSpecializedILi4ELi2ELi4ENS5_IJNS4_1CILi1EEESB_SB_EEEEENS5_IJNSA_ILi64EEESE_NSA_ILi32EEEEEENS_10tfloat32_tENS5_IJlSB_lEEESH_SI_NS4_8TiledMMAINS4_8MMA_AtomIJNS4_17SM100_MMA_TF32_SSISH_SH_fLi64ELi64ELNS4_4UMMA5MajorE0ELSN_0ELNSM_7ScaleInE0ELSO_0EEEEEENS4_6LayoutISC_NS5_IJNSA_ILi0EEESS_SS_EEEEENS5_IJNS4_10UnderscoreESV_SV_EEEEENS4_13SM90_TMA_LOADENS4_14ComposedLayoutINS4_7SwizzleILi3ELi4ELi3EEENS4_18smem_ptr_flag_bitsILi32EEENSR_INS5_IJNSA_ILi8EEESF_EEENS5_IJSF_SB_EEEEEEEvNS4_8identityESY_S18_vS19_EENS_8epilogue10collective18CollectiveEpilogueINS1B_23Sm100TmaWarpSpecializedILi3ELi2ELi16ELb1ELb0EEEJSG_NS5_IJNSR_ISE_SB_EENSR_ISF_SB_EEEEESH_SI_SH_SI_NS1B_6fusion15FusionCallbacksIS1F_NS1J_17LinearCombinationISH_fSH_fLNS_15FloatRoundStyleE2EEESG_S1I_JEEENS4_5SM1004TMEM4LOAD26SM100_TMEM_LOAD_16dp128b8xESY_S18_NS4_17SM75_U32x4_LDSM_NENS4_14SM90_TMA_STOREES18_NS4_17SM90_U32x4_STSM_NENS4_39AutoVectorizingCopyWithAssumedAlignmentILi128EEEEEEvvEEEEvNT_6ParamsE,(.L_x_154 - _ZN7cutlass13device_kernelINS_4gemm6kernel13GemmUniversalIN4cute5tupleIJiiiiEEENS1_10collective13CollectiveMmaINS1_35MainloopSm100TmaUmmaWarpSpecializedILi4ELi2ELi4ENS5_IJNS4_1CILi1EEESB_SB_EEEEENS5_IJNSA_ILi64EEESE_NSA_ILi32EEEEEENS_10tfloat32_tENS5_IJlSB_lEEESH_SI_NS4_8TiledMMAINS4_8MMA_AtomIJNS4_17SM100_MMA_TF32_SSISH_SH_fLi64ELi64ELNS4_4UMMA5MajorE0ELSN_0ELNSM_7ScaleInE0ELSO_0EEEEEENS4_6LayoutISC_NS5_IJNSA_ILi0EEESS_SS_EEEEENS5_IJNS4_10UnderscoreESV_SV_EEEEENS4_13SM90_TMA_LOADENS4_14ComposedLayoutINS4_7SwizzleILi3ELi4ELi3EEENS4_18smem_ptr_flag_bitsILi32EEENSR_INS5_IJNSA_ILi8EEESF_EEENS5_IJSF_SB_EEEEEEEvNS4_8identityESY_S18_vS19_EENS_8epilogue10collective18CollectiveEpilogueINS1B_23Sm100TmaWarpSpecializedILi3ELi2ELi16ELb1ELb0EEEJSG_NS5_IJNSR_ISE_SB_EENSR_ISF_SB_EEEEESH_SI_SH_SI_NS1B_6fusion15FusionCallbacksIS1F_NS1J_17LinearCombinationISH_fSH_fLNS_15FloatRoundStyleE2EEESG_S1I_JEEENS4_5SM1004TMEM4LOAD26SM100_TMEM_LOAD_16dp128b8xESY_S18_NS4_17SM75_U32x4_LDSM_NENS4_14SM90_TMA_STOREES18_NS4_17SM90_U32x4_STSM_NENS4_39AutoVectorizingCopyWithAssumedAlignmentILi128EEEEEEvvEEEEvNT_6ParamsE)
        .other          _ZN7cutlass13device_kernelINS_4gemm6kernel13GemmUniversalIN4cute5tupleIJiiiiEEENS1_10collective13CollectiveMmaINS1_35MainloopSm100TmaUmmaWarpSpecializedILi4ELi2ELi4ENS5_IJNS4_1CILi1EEESB_SB_EEEEENS5_IJNSA_ILi64EEESE_NSA_ILi32EEEEEENS_10tfloat32_tENS5_IJlSB_lEEESH_SI_NS4_8TiledMMAINS4_8MMA_AtomIJNS4_17SM100_MMA_TF32_SSISH_SH_fLi64ELi64ELNS4_4UMMA5MajorE0ELSN_0ELNSM_7ScaleInE0ELSO_0EEEEEENS4_6LayoutISC_NS5_IJNSA_ILi0EEESS_SS_EEEEENS5_IJNS4_10UnderscoreESV_SV_EEEEENS4_13SM90_TMA_LOADENS4_14ComposedLayoutINS4_7SwizzleILi3ELi4ELi3EEENS4_18smem_ptr_flag_bitsILi32EEENSR_INS5_IJNSA_ILi8EEESF_EEENS5_IJSF_SB_EEEEEEEvNS4_8identityESY_S18_vS19_EENS_8epilogue10collective18CollectiveEpilogueINS1B_23Sm100TmaWarpSpecializedILi3ELi2ELi16ELb1ELb0EEEJSG_NS5_IJNSR_ISE_SB_EENSR_ISF_SB_EEEEESH_SI_SH_SI_NS1B_6fusion15FusionCallbacksIS1F_NS1J_17LinearCombinationISH_fSH_fLNS_15FloatRoundStyleE2EEESG_S1I_JEEENS4_5SM1004TMEM4LOAD26SM100_TMEM_LOAD_16dp128b8xESY_S18_NS4_17SM75_U32x4_LDSM_NENS4_14SM90_TMA_STOREES18_NS4_17SM90_U32x4_STSM_NENS4_39AutoVectorizingCopyWithAssumedAlignmentILi128EEEEEEvvEEEEvNT_6ParamsE,@"STO_CUDA_ENTRY STV_DEFAULT"
_ZN7cutlass13device_kernelINS_4gemm6kernel13GemmUniversalIN4cute5tupleIJiiiiEEENS1_10collective13CollectiveMmaINS1_35MainloopSm100TmaUmmaWarpSpecializedILi4ELi2ELi4ENS5_IJNS4_1CILi1EEESB_SB_EEEEENS5_IJNSA_ILi64EEESE_NSA_ILi32EEEEEENS_10tfloat32_tENS5_IJlSB_lEEESH_SI_NS4_8TiledMMAINS4_8MMA_AtomIJNS4_17SM100_MMA_TF32_SSISH_SH_fLi64ELi64ELNS4_4UMMA5MajorE0ELSN_0ELNSM_7ScaleInE0ELSO_0EEEEEENS4_6LayoutISC_NS5_IJNSA_ILi0EEESS_SS_EEEEENS5_IJNS4_10UnderscoreESV_SV_EEEEENS4_13SM90_TMA_LOADENS4_14ComposedLayoutINS4_7SwizzleILi3ELi4ELi3EEENS4_18smem_ptr_flag_bitsILi32EEENSR_INS5_IJNSA_ILi8EEESF_EEENS5_IJSF_SB_EEEEEEEvNS4_8identityESY_S18_vS19_EENS_8epilogue10collective18CollectiveEpilogueINS1B_23Sm100TmaWarpSpecializedILi3ELi2ELi16ELb1ELb0EEEJSG_NS5_IJNSR_ISE_SB_EENSR_ISF_SB_EEEEESH_SI_SH_SI_NS1B_6fusion15FusionCallbacksIS1F_NS1J_17LinearCombinationISH_fSH_fLNS_15FloatRoundStyleE2EEESG_S1I_JEEENS4_5SM1004TMEM4LOAD26SM100_TMEM_LOAD_16dp128b8xESY_S18_NS4_17SM75_U32x4_LDSM_NENS4_14SM90_TMA_STOREES18_NS4_17SM90_U32x4_STSM_NENS4_39AutoVectorizingCopyWithAssumedAlignmentILi128EEEEEEvvEEEEvNT_6ParamsE:
[----:B------:R-:W1:Y:S01]  /*0000*/  LDC R1, c[0x0][0x37c] ;  /* 0x0000df00ff017b82 */ /* 0x000e620000000800 */
[----:B------:R-:W2:Y:S01]  /*0010*/  S2R R79, SR_TID.X ;  /* 0x00000000004f7919 */ /* 0x000ea20000002100 */
[----:B------:R-:W3:Y:S01]  /*0020*/  LDCU.64 UR4, c[0x0][0x890] ;  /* 0x00011200ff0477ac */ /* 0x000ee20008000a00 */
[----:B------:R-:W-:Y:S02]  /*0030*/  PRMT R67, RZ, 0x7610, R67 ;  /* 0x00007610ff437816 */ /* 0x000fe40000000043 */
[----:B------:R-:W-:Y:S01]  /*0040*/  ELECT P5, URZ, PT ;  /* 0x0000000000ff782f */ /* 0x000fe200038a0000 */
[----:B------:R-:W4:Y:S01]  /*0050*/  LDCU.64 UR46, c[0x0][0x358] ;  /* 0x00006b00ff2e77ac */ /* 0x000f220008000a00 */
[----:B---3--:R-:W-:-:S04]  /*0060*/  UISETP.NE.U32.AND UP0, UPT, UR4, URZ, UPT ;  /* 0x000000ff0400728c */ /* 0x008fc8000bf05070 */
[----:B------:R-:W-:Y:S01]  /*0070*/  UISETP.NE.AND.EX UP0, UPT, UR5, URZ, UPT, UP0 ;  /* 0x000000ff0500728c */ /* 0x000fe2000bf05300 */
[----:B--2---:R-:W-:-:S05]  /*0080*/  SHF.R.U32.HI R73, RZ, 0x5, R79 ;  /* 0x00000005ff497819 */ /* 0x004fca000001164f */
[----:B------:R-:W2:Y:S02]  /*0090*/  SHFL.IDX PT, R0, R73, RZ, 0x1f ;  /* 0x00001fff49007589 */ /* 0x000ea400000e0000 */
[----:B--2---:R-:W-:Y:S01]  /*00a0*/  R2UR UR8, R0 ;  /* 0x00000000000872ca */ /* 0x004fe200000e0000 */
[----:B-1--4-:R-:W-:-:S14]  /*00b0*/  BRA.U UP0, `(.L_x_0) ;  /* 0x00000001002c7547 */ /* 0x012fdc000b800000 */
[----:B------:R-:W1:Y:S02]  /*00c0*/  LDCU.64 UR6, c[0x0][0x888] ;  /* 0x00011100ff0677ac */ /* 0x000e640008000a00 */
[----:B-1----:R-:W-:-:S04]  /*00d0*/  UISETP.NE.U32.AND UP0, UPT, UR6, URZ, UPT ;  /* 0x000000ff0600728c */ /* 0x002fc8000bf05070 */
[----:B------:R-:W-:-:S09]  /*00e0*/  UISETP.NE.AND.EX UP0, UPT, UR7, URZ, UPT, UP0 ;  /* 0x000000ff0700728c */ /* 0x000fd2000bf05300 */
[----:B------:R-:W-:Y:S05]  /*00f0*/  BRA.U !UP0, `(.L_x_1) ;  /* 0x0000000108107547 */ /* 0x000fea000b800000 */
[----:B------:R-:W1:Y:S02]  /*0100*/  LDC.64 R2, c[0x0][0x888] ;  /* 0x00022200ff027b82 */ /* 0x000e640000000a00 */
[----:B-1----:R1:W5:Y:S01]  /*0110*/  LDG.E R35, desc[UR46][R2.64] ;  /* 0x0000002e02237981 */ /* 0x002362000c1e1900 */
[----:B------:R-:W-:Y:S01]  /*0120*/  HFMA2 R67, -RZ, RZ, 0, 5.9604644775390625e-08 ;  /* 0x00000001ff437431 */ /* 0x000fe200000001ff */
[----:B------:R-:W-:Y:S05]  /*0130*/  BRA `(.L_x_0) ;  /* 0x00000000000c7947 */ /* 0x000fea0003800000 */
.L_x_1:
[----:B------:R-:W1:Y:S01]  /*0140*/  LDCU UR6, c[0x0][0x880] ;  /* 0x00011000ff0677ac */ /* 0x000e620008000800 */
[----:B------:R-:W-:Y:S01]  /*0150*/  HFMA2 R67, -RZ, RZ, 0, 5.9604644775390625e-08 ;  /* 0x00000001ff437431 */ /* 0x000fe200000001ff */
[----:B-1----:R-:W-:-:S07]  /*0160*/  MOV R35, UR6 ;  /* 0x0000000600237c02 */ /* 0x002fce0008000f00 */
.L_x_0:
[----:B------:R-:W2:Y:S02]  /*0170*/  LDCU.64 UR6, c[0x0][0x8b0] ;  /* 0x00011600ff0677ac */ /* 0x000ea40008000a00 */
[----:B--2---:R-:W-:-:S04]  /*0180*/  UISETP.NE.U32.AND UP0, UPT, UR6, URZ, UPT ;  /* 0x000000ff0600728c */ /* 0x004fc8000bf05070 */
[----:B------:R-:W-:-:S09]  /*0190*/  UISETP.NE.AND.EX UP0, UPT, UR7, URZ, UPT, UP0 ;  /* 0x000000ff0700728c */ /* 0x000fd2000bf05300 */
[----:B------:R-:W-:Y:S05]  /*01a0*/  BRA.U UP0, `(.L_x_2) ;  /* 0x0000000100247547 */ /* 0x000fea000b800000 */
[----:B------:R-:W2:Y:S02]  /*01b0*/  LDCU.64 UR6, c[0x0][0x8a8] ;  /* 0x00011500ff0677ac */ /* 0x000ea40008000a00 */
[----:B--2---:R-:W-:-:S04]  /*01c0*/  UISETP.NE.U32.AND UP0, UPT, UR6, URZ, UPT ;  /* 0x000000ff0600728c */ /* 0x004fc8000bf05070 */
[----:B------:R-:W-:-:S09]  /*01d0*/  UISETP.NE.AND.EX UP0, UPT, UR7, URZ, UPT, UP0 ;  /* 0x000000ff0700728c */ /* 0x000fd2000bf05300 */
[----:B------:R-:W-:Y:S05]  /*01e0*/  BRA.U !UP0, `(.L_x_3) ;  /* 0x00000001080c7547 */ /* 0x000fea000b800000 */
[----:B-1----:R-:W1:Y:S02]  /*01f0*/  LDC.64 R2, c[0x0][0x8a8] ;  /* 0x00022a00ff027b82 */ /* 0x002e640000000a00 */
[----:B-1----:R2:W5:Y:S01]  /*0200*/  LDG.E R33, desc[UR46][R2.64] ;  /* 0x0000002e02217981 */ /* 0x002562000c1e1900 */
[----:B------:R-:W-:Y:S05]  /*0210*/  BRA `(.L_x_2) ;  /* 0x0000000000087947 */ /* 0x000fea0003800000 */
.L_x_3:
[----:B------:R-:W2:Y:S02]  /*0220*/  LDCU UR6, c[0x0][0x8a0] ;  /* 0x00011400ff0677ac */ /* 0x000ea40008000800 */
[----:B--2---:R-:W-:Y:S02]  /*0230*/  MOV R33, UR6 ;  /* 0x0000000600217c02 */ /* 0x004fe40008000f00 */
.L_x_2:
[----:B------:R-:W-:Y:S01]  /*0240*/  IMAD.U32 R0, RZ, RZ, UR8 ;  /* 0x00000008ff007e24 */ /* 0x000fe2000f8e00ff */
[----:B------:R-:W-:Y:S04]  /*0250*/  BSSY.RECONVERGENT B0, `(.L_x_4) ;  /* 0x000000c000007945 */ /* 0x000fe80003800200 */
[C---:B------:R-:W-:Y:S02]  /*0260*/  ISETP.NE.OR P1, PT, R0.reuse, 0x1, !P5 ;  /* 0x000000010000780c */ /* 0x040fe40006f25670 */
[----:B------:R-:W-:-:S11]  /*0270*/  ISETP.NE.OR P0, PT, R0, 0x3, !P5 ;  /* 0x000000030000780c */ /* 0x000fd60006f05670 */
[----:B------:R-:W-:Y:S05]  /*0280*/  @P1 BRA `(.L_x_5) ;  /* 0x0000000000201947 */ /* 0x000fea0003800000 */
[----:B------:R-:W3:Y:S02]  /*0290*/  LDCU.64 UR6, c[0x0][0x348] ;  /* 0x00006900ff0677ac */ /* 0x000ee40008000a00 */
[----:B---3--:R-:W-:Y:S02]  /*02a0*/  UIADD3 UR10, UP1, UPT, UR6, 0x80, URZ ;  /* 0x00000080060a7890 */ /* 0x008fe4000ff3e0ff */
[----:B------:R-:W-:Y:S02]  /*02b0*/  UIADD3 UR6, UP0, UPT, UR6, 0x180, URZ ;  /* 0x0000018006067890 */ /* 0x000fe4000ff1e0ff */
[----:B------:R-:W-:Y:S02]  /*02c0*/  UIADD3.X UR11, UPT, UPT, URZ, UR7, URZ, UP1, !UPT ;  /* 0x00000007ff0b7290 */ /* 0x000fe40008ffe4ff */
[----:B------:R-:W-:-:S07]  /*02d0*/  UIADD3.X UR7, UPT, UPT, URZ, UR7, URZ, UP0, !UPT ;  /* 0x00000007ff077290 */ /* 0x000fce00087fe4ff */
[----:B------:R3:W-:Y:S02]  /*02e0*/  UTMACCTL.PF [UR10] ;  /* 0x000000000a0079b9 */ /* 0x0007e40008040000 */
[----:B------:R3:W-:Y:S02]  /*02f0*/  UTMACCTL.PF [UR6] ;  /* 0x00000000060079b9 */ /* 0x0007e40008040000 */
[----:B---3--:R-:W-:Y:S01]  /*0300*/  NOP ;  /* 0x0000000000007918 */ /* 0x008fe20000000000 */
.L_x_5:
[----:B------:R-:W-:Y:S05]  /*0310*/  BSYNC.RECONVERGENT B0 ;  /* 0x0000000000007941 */ /* 0x000fea0003800200 */
.L_x_4:
[----:B------:R-:W-:Y:S04]  /*0320*/  BSSY.RECONVERGENT B0, `(.L_x_6) ;  /* 0x000000a000007945 */ /* 0x000fe80003800200 */
        /* <DEDUP_REMOVED lines=9> */
.L_x_7:
[----:B------:R-:W-:Y:S05]  /*03c0*/  BSYNC.RECONVERGENT B0 ;  /* 0x0000000000007941 */ /* 0x000fea0003800200 */
.L_x_6:
[----:B------:R-:W3:Y:S01]  /*03d0*/  LDCU.64 UR6, c[0x0][0x888] ;  /* 0x00011100ff0677ac */ /* 0x000ee20008000a00 */
[----:B------:R-:W-:Y:S02]  /*03e0*/  UISETP.EQ.U32.AND UP1, UPT, UR4, URZ, UPT ;  /* 0x000000ff0400728c */ /* 0x000fe4000bf22070 */
[----:B------:R-:W-:Y:S02]  /*03f0*/  UPLOP3.LUT UP2, UPT, UPT, UPT, UPT, 0x80, 0x8 ;  /* 0x000000000008789c */ /* 0x000fe40003f4f070 */
[----:B---3--:R-:W-:-:S04]  /*0400*/  UISETP.NE.U32.AND UP0, UPT, UR6, URZ, UPT ;  /* 0x000000ff0600728c */ /* 0x008fc8000bf05070 */
[----:B------:R-:W-:-:S04]  /*0410*/  UISETP.NE.AND.EX UP0, UPT, UR7, URZ, UPT, UP0 ;  /* 0x000000ff0700728c */ /* 0x000fc8000bf05300 */
[----:B------:R-:W-:-:S04]  /*0420*/  UISETP.EQ.OR.EX UP3, UPT, UR5, URZ, !UP0, UP1 ;  /* 0x000000ff0500728c */ /* 0x000fc8000c762710 */
[----:B------:R-:W-:-:S05]  /*0430*/  UP2UR UR53, UPR, URZ, 0x8 ;  /* 0x00000008ff357883 */ /* 0x000fca0008000000 */
[----:B------:R-:W-:Y:S07]  /*0440*/  BRA.U !UP3, `(.L_x_8) ;  /* 0x000000010b207547 */ /* 0x000fee000b800000 */
[----:B------:R-:W-:Y:S01]  /*0450*/  UISETP.NE.U32.AND UP2, UPT, UR4, URZ, UPT ;  /* 0x000000ff0400728c */ /* 0x000fe2000bf45070 */
[----:B-----5:R-:W-:Y:S01]  /*0460*/  FSETP.NEU.AND P0, PT, R35, RZ, PT ;  /* 0x000000ff2300720b */ /* 0x020fe20003f0d000 */
[----:B------:R-:W-:Y:S02]  /*0470*/  USEL UR4, URZ, 0xffffffff, UP0 ;  /* 0xffffffffff047887 */ /* 0x000fe40008000000 */
[----:B------:R-:W-:-:S10]  /*0480*/  UISETP.NE.AND.EX UP2, UPT, UR5, URZ, UPT, UP2 ;  /* 0x000000ff0500728c */ /* 0x000fd4000bf45320 */
[----:B------:R-:W-:Y:S01]  /*0490*/  VOTEU.ANY UP1, P0 ;  /* 0x0000000000ff7886 */ /* 0x000fe20000020100 */
[----:B------:R-:W-:-:S04]  /*04a0*/  @!UP2 USEL UR4, URZ, 0xffffffff, UP1 ;  /* 0xffffffffff04a887 */ /* 0x000fc80008800000 */
[----:B------:R-:W-:-:S04]  /*04b0*/  ULOP3.LUT UR4, UR4, 0x1, URZ, 0xc0, !UPT ;  /* 0x0000000104047892 */ /* 0x000fc8000f8ec0ff */
[----:B------:R-:W-:-:S11]  /*04c0*/  UISETP.NE.U32.AND UP2, UPT, UR4, 0x1, UPT ;  /* 0x000000010400788c */ /* 0x000fd6000bf45070 */
.L_x_8:
[----:B-12---:R-:W1:Y:S01]  /*04d0*/  SHFL.IDX PT, R2, R73, RZ, 0x1f ;  /* 0x00001fff49027589 */ /* 0x006e6200000e0000 */
[----:B------:R-:W-:-:S04]  /*04e0*/  UISETP.NE.AND UP1, UPT, UR8, 0x2, UPT ;  /* 0x000000020800788c */ /* 0x000fc8000bf25270 */
[----:B------:R-:W-:Y:S01]  /*04f0*/  USEL UR6, URZ, 0x1, UP1 ;  /* 0x00000001ff067887 */ /* 0x000fe20008800000 */
[----:B-1----:R-:W-:-:S13]  /*0500*/  ISETP.NE.AND P0, PT, R2, RZ, PT ;  /* 0x000000ff0200720c */ /* 0x002fda0003f05270 */
[----:B------:R-:W-:Y:S05]  /*0510*/  @P0 BRA `(.L_x_9) ;  /* 0x0000000000480947 */ /* 0x000fea0003800000 */
[----:B------:R-:W1:Y:S01]  /*0520*/  S2UR UR5, SR_CgaCtaId ;  /* 0x00000000000579c3 */ /* 0x000e620000008800 */
[----:B------:R-:W-:Y:S01]  /*0530*/  UMOV UR7, 0x400 ;  /* 0x0000040000077882 */ /* 0x000fe20000000000 */
[----:B------:R-:W-:Y:S01]  /*0540*/  UMOV UR4, 0x1 ;  /* 0x0000000100047882 */ /* 0x000fe20000000000 */
[----:B------:R-:W-:Y:S01]  /*0550*/  ELECT P0, URZ, PT ;  /* 0x0000000000ff782f */ /* 0x000fe20003800000 */
[----:B------:R-:W-:-:S04]  /*0560*/  UIADD3 UR10, UPT, UPT, -UR4, 0x100000, URZ ;  /* 0x00100000040a7890 */ /* 0x000fc8000fffe1ff */
[----:B------:R-:W-:Y:S02]  /*0570*/  USHF.L.U32 UR11, UR10, 0xb, URZ ;  /* 0x0000000b0a0b7899 */ /* 0x000fe400080006ff */
[----:B------:R-:W-:Y:S02]  /*0580*/  USHF.L.U32 UR10, UR10, 0x1, URZ ;  /* 0x000000010a0a7899 */ /* 0x000fe400080006ff */
[----:B-1----:R-:W-:Y:S01]  /*0590*/  ULEA UR5, UR5, UR7, 0x18 ;  /* 0x0000000705057291 */ /* 0x002fe2000f8ec0ff */
[----:B------:R-:W1:Y:S11]  /*05a0*/  FENCE.VIEW.ASYNC.S ;  /* 0x00000000000073c6 */ /* 0x000e760000000000 */
[----:B-1----:R1:W2:Y:S01]  /*05b0*/  SYNCS.EXCH.64 URZ, [UR5], UR10 ;  /* 0x0000000a05ff75b2 */ /* 0x0022a20008000100 */
[----:B------:R1:W3:Y:S01]  /*05c0*/  SYNCS.EXCH.64 URZ, [UR5+0x20], UR10 ;  /* 0x0000200a05ff75b2 */ /* 0x0002e20008000100 */
[----:B------:R1:W4:Y:S01]  /*05d0*/  SYNCS.EXCH.64 URZ, [UR5+0x8], UR10 ;  /* 0x0000080a05ff75b2 */ /* 0x0003220008000100 */
[----:B------:R1:W1:Y:S01]  /*05e0*/  SYNCS.EXCH.64 URZ, [UR5+0x28], UR10 ;  /* 0x0000280a05ff75b2 */ /* 0x0002620008000100 */
[----:B------:R1:W1:Y:S01]  /*05f0*/  SYNCS.EXCH.64 URZ, [UR5+0x10], UR10 ;  /* 0x0000100a05ff75b2 */ /* 0x0002620008000100 */
[----:B------:R1:W1:Y:S01]  /*0600*/  SYNCS.EXCH.64 URZ, [UR5+0x30], UR10 ;  /* 0x0000300a05ff75b2 */ /* 0x0002620008000100 */
[----:B------:R1:W1:Y:S01]  /*0610*/  SYNCS.EXCH.64 URZ, [UR5+0x18], UR10 ;  /* 0x0000180a05ff75b2 */ /* 0x0002620008000100 */
[----:B------:R1:W1:Y:S01]  /*0620*/  SYNCS.EXCH.64 URZ, [UR5+0x38], UR10 ;  /* 0x0000380a05ff75b2 */ /* 0x0002620008000100 */
[----:B------:R-:W-:Y:S01]  /*0630*/  NOP ;  /* 0x0000000000007918 */ /* 0x000fe20000000000 */
.L_x_9:
[----:B------:R-:W2:Y:S01]  /*0640*/  SHFL.IDX PT, R2, R73, RZ, 0x1f ;  /* 0x00001fff49027589 */ /* 0x000ea200000e0000 */
[----:B------:R-:W-:Y:S01]  /*0650*/  NOP ;  /* 0x0000000000007918 */ /* 0x000fe20000000000 */
[----:B--2---:R-:W-:-:S13]  /*0660*/  ISETP.NE.AND P0, PT, R2, 0x1, PT ;  /* 0x000000010200780c */ /* 0x004fda0003f05270 */
[----:B------:R-:W-:Y:S05]  /*0670*/  @P0 BRA `(.L_x_10) ;  /* 0x0000000000500947 */ /* 0x000fea0003800000 */
[----:B------:R-:W2:Y:S01]  /*0680*/  S2UR UR7, SR_CgaCtaId ;  /* 0x00000000000779c3 */ /* 0x000ea20000008800 */
[----:B------:R-:W-:Y:S01]  /*0690*/  UMOV UR9, 0x400 ;  /* 0x0000040000097882 */ /* 0x000fe20000000000 */
[----:B-1----:R-:W-:Y:S01]  /*06a0*/  UMOV UR5, 0x20 ;  /* 0x0000002000057882 */ /* 0x002fe20000000000 */
[----:B------:R-:W-:Y:S01]  /*06b0*/  UMOV UR4, 0x80 ;  /* 0x0000008000047882 */ /* 0x000fe20000000000 */
[----:B------:R-:W-:-:S04]  /*06c0*/  UIADD3 UR10, UPT, UPT, -UR5, 0x100000, URZ ;  /* 0x00100000050a7890 */ /* 0x000fc8000fffe1ff */
[----:B------:R-:W-:Y:S02]  /*06d0*/  USHF.L.U32 UR11, UR10, 0xb, URZ ;  /* 0x0000000b0a0b7899 */ /* 0x000fe400080006ff */
[----:B------:R-:W-:Y:S02]  /*06e0*/  USHF.L.U32 UR10, UR10, 0x1, URZ ;  /* 0x000000010a0a7899 */ /* 0x000fe400080006ff */
[----:B------:R-:W-:-:S04]  /*06f0*/  UIADD3 UR4, UPT, UPT, -UR4, 0x100000, URZ ;  /* 0x0010000004047890 */ /* 0x000fc8000fffe1ff */
[----:B------:R-:W-:Y:S02]  /*0700*/  USHF.L.U32 UR5, UR4, 0xb, URZ ;  /* 0x0000000b04057899 */ /* 0x000fe400080006ff */
[----:B------:R-:W-:Y:S01]  /*0710*/  USHF.L.U32 UR4, UR4, 0x1, URZ ;  /* 0x0000000104047899 */ /* 0x000fe200080006ff */
[----:B------:R-:W-:Y:S01]  /*0720*/  ELECT P0, URZ, PT ;  /* 0x0000000000ff782f */ /* 0x000fe20003800000 */
[----:B--2---:R-:W-:Y:S01]  /*0730*/  ULEA UR7, UR7, UR9, 0x18 ;  /* 0x0000000907077291 */ /* 0x004fe2000f8ec0ff */
[----:B------:R-:W1:Y:S11]  /*0740*/  FENCE.VIEW.ASYNC.S ;  /* 0x00000000000073c6 */ /* 0x000e760000000000 */
[----:B-1----:R2:W1:Y:S01]  /*0750*/  SYNCS.EXCH.64 URZ, [UR7+0x40], UR10 ;  /* 0x0000400a07ff75b2 */ /* 0x0024620008000100 */
[----:B------:R2:W1:Y:S01]  /*0760*/  SYNCS.EXCH.64 URZ, [UR7+0x58], UR4 ;  /* 0x0000580407ff75b2 */ /* 0x0004620008000100 */
[----:B------:R2:W1:Y:S01]  /*0770*/  SYNCS.EXCH.64 URZ, [UR7+0x48], UR10 ;  /* 0x0000480a07ff75b2 */ /* 0x0004620008000100 */
[----:B------:R2:W1:Y:S01]  /*0780*/  SYNCS.EXCH.64 URZ, [UR7+0x60], UR4 ;  /* 0x0000600407ff75b2 */ /* 0x0004620008000100 */
[----:B------:R2:W1:Y:S01]  /*0790*/  SYNCS.EXCH.64 URZ, [UR7+0x50], UR10 ;  /* 0x0000500a07ff75b2 */ /* 0x0004620008000100 */
[----:B------:R2:W1:Y:S02]  /*07a0*/  SYNCS.EXCH.64 URZ, [UR7+0x68], UR4 ;  /* 0x0000680407ff75b2 */ /* 0x0004640008000100 */
[----:B--2---:R-:W-:Y:S01]  /*07b0*/  NOP ;  /* 0x0000000000007918 */ /* 0x004fe20000000000 */
.L_x_10:
[----:B------:R-:W2:Y:S01]  /*07c0*/  SHFL.IDX PT, R2, R73, RZ, 0x1f ;  /* 0x00001fff49027589 */ /* 0x000ea200000e0000 */
[----:B------:R-:W-:Y:S01]  /*07d0*/  NOP ;  /* 0x0000000000007918 */ /* 0x000fe20000000000 */
[----:B--2---:R-:W-:-:S13]  /*07e0*/  ISETP.NE.AND P0, PT, R2, 0x3, PT ;  /* 0x000000030200780c */ /* 0x004fda0003f05270 */
[----:B------:R-:W-:Y:S05]  /*07f0*/  @P0 BRA `(.L_x_11) ;  /* 0x0000000000300947 */ /* 0x000fea0003800000 */
[----:B-1----:R-:W1:Y:S01]  /*0800*/  S2UR UR5, SR_CgaCtaId ;  /* 0x00000000000579c3 */ /* 0x002e620000008800 */
        /* <DEDUP_REMOVED lines=8> */
[----:B-1----:R2:W1:Y:S01]  /*0890*/  SYNCS.EXCH.64 URZ, [UR5+0x70], UR10 ;  /* 0x0000700a05ff75b2 */ /* 0x0024620008000100 */
[----:B------:R2:W1:Y:S02]  /*08a0*/  SYNCS.EXCH.64 URZ, [UR5+0x78], UR10 ;  /* 0x0000780a05ff75b2 */ /* 0x0004640008000100 */
[----:B--2---:R-:W-:Y:S01]  /*08b0*/  NOP ;  /* 0x0000000000007918 */ /* 0x004fe20000000000 */
.L_x_11:
[----:B------:R-:W2:Y:S01]  /*08c0*/  SHFL.IDX PT, R2, R73, RZ, 0x1f ;  /* 0x00001fff49027589 */ /* 0x000ea200000e0000 */
[----:B------:R-:W-:Y:S01]  /*08d0*/  NOP ;  /* 0x0000000000007918 */ /* 0x000fe20000000000 */
[----:B--2---:R-:W-:-:S13]  /*08e0*/  ISETP.NE.AND P0, PT, R2, 0x4, PT ;  /* 0x000000040200780c */ /* 0x004fda0003f05270 */
[----:B------:R-:W-:Y:S05]  /*08f0*/  @P0 BRA `(.L_x_12) ;  /* 0x00000000004c0947 */ /* 0x000fea0003800000 */
[----:B-1----:R-:W1:Y:S01]  /*0900*/  S2UR UR5, SR_CgaCtaId ;  /* 0x00000000000579c3 */ /* 0x002e620000008800 */
[----:B------:R-:W-:Y:S01]  /*0910*/  UMOV UR9, 0x100 ;  /* 0x0000010000097882 */ /* 0x000fe20000000000 */
[----:B------:R-:W-:Y:S01]  /*0920*/  UMOV UR7, 0x400 ;  /* 0x0000040000077882 */ /* 0x000fe20000000000 */
[----:B------:R-:W-:Y:S01]  /*0930*/  USEL UR9, UR9, 0xe0, UP2 ;  /* 0x000000e009097887 */ /* 0x000fe20009000000 */
[----:B------:R-:W-:Y:S01]  /*0940*/  UMOV UR4, 0x1 ;  /* 0x0000000100047882 */ /* 0x000fe20000000000 */
[----:B------:R-:W-:Y:S01]  /*0950*/  ELECT P0, URZ, PT ;  /* 0x0000000000ff782f */ /* 0x000fe20003800000 */
[----:B------:R-:W-:-:S04]  /*0960*/  UIADD3 UR10, UPT, UPT, -UR4, 0x100000, URZ ;  /* 0x00100000040a7890 */ /* 0x000fc8000fffe1ff */
[----:B------:R-:W-:Y:S02]  /*0970*/  USHF.L.U32 UR11, UR10, 0xb, URZ ;  /* 0x0000000b0a0b7899 */ /* 0x000fe400080006ff */
[----:B------:R-:W-:Y:S02]  /*0980*/  USHF.L.U32 UR10, UR10, 0x1, URZ ;  /* 0x000000010a0a7899 */ /* 0x000fe400080006ff */
[----:B------:R-:W-:-:S04]  /*0990*/  UIADD3 UR12, UPT, UPT, -UR9, 0x100000, URZ ;  /* 0x00100000090c7890 */ /* 0x000fc8000fffe1ff */
[----:B------:R-:W-:Y:S02]  /*09a0*/  USHF.L.U32 UR13, UR12, 0xb, URZ ;  /* 0x0000000b0c0d7899 */ /* 0x000fe400080006ff */
[----:B------:R-:W-:Y:S02]  /*09b0*/  USHF.L.U32 UR12, UR12, 0x1, URZ ;  /* 0x000000010c0c7899 */ /* 0x000fe400080006ff */
[----:B-1----:R-:W-:Y:S01]  /*09c0*/  ULEA UR5, UR5, UR7, 0x18 ;  /* 0x0000000705057291 */ /* 0x002fe2000f8ec0ff */
[----:B------:R-:W1:Y:S11]  /*09d0*/  FENCE.VIEW.ASYNC.S ;  /* 0x00000000000073c6 */ /* 0x000e760000000000 */
[----:B-1----:R2:W1:Y:S01]  /*09e0*/  SYNCS.EXCH.64 URZ, [UR5+0x80], UR10 ;  /* 0x0000800a05ff75b2 */ /* 0x0024620008000100 */
[----:B------:R2:W1:Y:S01]  /*09f0*/  SYNCS.EXCH.64 URZ, [UR5+0x90], UR12 ;  /* 0x0000900c05ff75b2 */ /* 0x0004620008000100 */
[----:B------:R2:W1:Y:S01]  /*0a00*/  SYNCS.EXCH.64 URZ, [UR5+0x88], UR10 ;  /* 0x0000880a05ff75b2 */ /* 0x0004620008000100 */
[----:B------:R2:W1:Y:S02]  /*0a10*/  SYNCS.EXCH.64 URZ, [UR5+0x98], UR12 ;  /* 0x0000980c05ff75b2 */ /* 0x0004640008000100 */
[----:B--2---:R-:W-:Y:S01]  /*0a20*/  NOP ;  /* 0x0000000000007918 */ /* 0x004fe20000000000 */
.L_x_12:
        /* <DEDUP_REMOVED lines=22> */
[----:B------:R2:W1:Y:S01]  /*0b90*/  SYNCS.EXCH.64 URZ, [UR7+0xd0], UR4 ;  /* 0x0000d00407ff75b2 */ /* 0x0004620008000100 */
[----:B------:R2:W1:Y:S01]  /*0ba0*/  SYNCS.EXCH.64 URZ, [UR7+0xb8], UR10 ;  /* 0x0000b80a07ff75b2 */ /* 0x0004620008000100 */
[----:B------:R2:W1:Y:S02]  /*0bb0*/  SYNCS.EXCH.64 URZ, [UR7+0xd8], UR4 ;  /* 0x0000d80407ff75b2 */ /* 0x0004640008000100 */
[----:B--2---:R-:W-:Y:S01]  /*0bc0*/  NOP ;  /* 0x0000000000007918 */ /* 0x004fe20000000000 */
.L_x_13:
        /* <DEDUP_REMOVED lines=18> */
.L_x_14:
[----:B-1----:R-:W1:Y:S01]  /*0cf0*/  S2UR UR5, SR_CTAID.X ;  /* 0x00000000000579c3 */ /* 0x002e620000002500 */
[----:B------:R-:W-:-:S05]  /*0d00*/  CS2R.32 R68, SR_CgaSize ;  /* 0x0000000000447805 */ /* 0x000fca0000008a00 */
[----:B------:R-:W-:-:S05]  /*0d10*/  IMAD R68, R68, -0xa0, RZ ;  /* 0xffffff6044447824 */ /* 0x000fca00078e02ff */
[----:B------:R-:W-:-:S14]  /*0d20*/  R2UR UR9, R68 ;  /* 0x00000000440972ca */ /* 0x000fdc00000e0000 */
[----:B------:R-:W2:Y:S01]  /*0d30*/  LDCU UR9, c[0x0][UR9+0x2b0] ;  /* 0x00005600090977ac */ /* 0x000ea20008000800 */
[----:B------:R-:W-:Y:S01]  /*0d40*/  NOP ;  /* 0x0000000000007918 */ /* 0x000fe20000000000 */
[----:B------:R-:W-:-:S05]  /*0d50*/  CS2R.32 R68, SR_CgaSize ;  /* 0x0000000000447805 */ /* 0x000fca0000008a00 */
[----:B------:R-:W-:-:S05]  /*0d60*/  IMAD R68, R68, -0xa0, RZ ;  /* 0xffffff6044447824 */ /* 0x000fca00078e02ff */
[----:B------:R-:W-:-:S14]  /*0d70*/  R2UR UR7, R68 ;  /* 0x00000000440772ca */ /* 0x000fdc00000e0000 */
[----:B------:R-:W3:Y:S01]  /*0d80*/  LDCU UR7, c[0x0][UR7+0x2b4] ;  /* 0x00005680070777ac */ /* 0x000ee20008000800 */
[----:B------:R-:W4:Y:S08]  /*0d90*/  S2UR UR4, SR_CTAID.Y ;  /* 0x00000000000479c3 */ /* 0x000f300000002600 */
[----:B------:R-:W3:Y:S01]  /*0da0*/  LDC R9, c[0x0][0xb24] ;  /* 0x0002c900ff097b82 */ /* 0x000ee20000000800 */
[----:B-1----:R-:W-:-:S02]  /*0db0*/  I2FP.F32.U32 R4, UR5 ;  /* 0x0000000500047c45 */ /* 0x002fc40008201000 */
[----:B------:R-:W-:-:S05]  /*0dc0*/  CS2R.32 R5, SR_CgaSize ;  /* 0x0000000000057805 */ /* 0x000fca0000008a00 */
[----:B------:R-:W-:-:S06]  /*0dd0*/  IMAD R5, R5, -0xa0, RZ ;  /* 0xffffff6005057824 */ /* 0x000fcc00078e02ff */
[----:B------:R-:W1:Y:S01]  /*0de0*/  LDC R5, c[0x0][R5+0x2a0] ;  /* 0x0000a80005057b82 */ /* 0x000e620000000800 */
[----:B------:R-:W-:Y:S01]  /*0df0*/  MOV R21, UR5 ;  /* 0x0000000500157c02 */ /* 0x000fe20008000f00 */
[----:B--2---:R-:W-:Y:S01]  /*0e00*/  FMUL R4, R4, UR9 ;  /* 0x0000000904047c20 */ /* 0x004fe20008400000 */
[----:B----4-:R-:W-:Y:S02]  /*0e10*/  I2FP.F32.U32 R2, UR4 ;  /* 0x0000000400027c45 */ /* 0x010fe40008201000 */
[----:B------:R-:W-:-:S05]  /*0e20*/  CS2R.32 R3, SR_CgaSize ;  /* 0x0000000000037805 */ /* 0x000fca0000008a00 */
[----:B------:R-:W-:-:S06]  /*0e30*/  IMAD R3, R3, -0xa0, RZ ;  /* 0xffffff6003037824 */ /* 0x000fcc00078e02ff */
[----:B------:R-:W2:Y:S01]  /*0e40*/  LDC R3, c[0x0][R3+0x2a4] ;  /* 0x0000a90003037b82 */ /* 0x000ea20000000800 */
[----:B------:R-:W4:Y:S01]  /*0e50*/  F2I.U32.TRUNC.NTZ R68, R4 ;  /* 0x0000000400447305 */ /* 0x000f22000020f000 */
[----:B------:R-:W-:Y:S01]  /*0e60*/  MOV R20, UR4 ;  /* 0x0000000400147c02 */ /* 0x000fe20008000f00 */
[----:B---3--:R-:W-:-:S05]  /*0e70*/  FMUL R2, R2, UR7 ;  /* 0x0000000702027c20 */ /* 0x008fca0008400000 */
[----:B------:R-:W-:Y:S01]  /*0e80*/  BAR.SYNC.DEFER_BLOCKING 0x0 ;  /* 0x0000000000007b1d */ /* 0x000fe20000010000 */
[----:B------:R-:W-:-:S05]  /*0e90*/  ISETP.GE.AND P0, PT, R9, 0x1, PT ;  /* 0x000000010900780c */ /* 0x000fca0003f06270 */
[----:B------:R-:W3:Y:S02]  /*0ea0*/  F2I.U32.TRUNC.NTZ R66, R2 ;  /* 0x0000000200427305 */ /* 0x000ee4000020f000 */
[----:B------:R-:W2:Y:S01]  /*0eb0*/  S2UR UR36, SR_CTAID.Z ;  /* 0x00000000002479c3 */ /* 0x000ea20000002700 */
[----:B----4-:R-:W-:-:S05]  /*0ec0*/  IADD3 R68, PT, PT, -R68, RZ, RZ ;  /* 0x000000ff44447210 */ /* 0x010fca0007ffe1ff */
[----:B-1----:R-:W-:Y:S01]  /*0ed0*/  IMAD R68, R5, R68, UR5 ;  /* 0x0000000505447e24 */ /* 0x002fe2000f8e0244 */
[----:B---3--:R-:W-:-:S05]  /*0ee0*/  IADD3 R66, PT, PT, -R66, RZ, RZ ;  /* 0x000000ff42427210 */ /* 0x008fca0007ffe1ff */
[----:B--2---:R-:W-:Y:S01]  /*0ef0*/  IMAD R66, R3, R66, UR4 ;  /* 0x0000000403427e24 */ /* 0x004fe2000f8e0242 */
[----:B------:R-:W-:Y:S06]  /*0f00*/  @!P0 BRA `(.L_x_15) ;  /* 0x0000000000b88947 */ /* 0x000fec0003800000 */
[----:B------:R-:W1:Y:S01]  /*0f10*/  LDC.64 R4, c[0x0][0xb18] ;  /* 0x0002c600ff047b82 */ /* 0x000e620000000a00 */
[----:B------:R-:W-:-:S07]  /*0f20*/  ISETP.NE.AND P0, PT, R9, 0x1, PT ;  /* 0x000000010900780c */ /* 0x000fce0003f05270 */
[----:B------:R-:W2:Y:S08]  /*0f30*/  LDC R10, c[0x0][0xb0c] ;  /* 0x0002c300ff0a7b82 */ /* 0x000eb00000000800 */
[----:B------:R-:W3:Y:S08]  /*0f40*/  LDC R11, c[0x0][0x370] ;  /* 0x0000dc00ff0b7b82 */ /* 0x000ef00000000800 */
[----:B------:R-:W4:Y:S01]  /*0f50*/  LDC R12, c[0x0][0x374] ;  /* 0x0000dd00ff0c7b82 */ /* 0x000f220000000800 */
[----:B-1----:R-:W-:-:S07]  /*0f60*/  ISETP.NE.AND P1, PT, R4, 0x1, PT ;  /* 0x000000010400780c */ /* 0x002fce0003f25270 */
[----:B------:R-:W3:Y:S01]  /*0f70*/  LDC.64 R6, c[0x0][0xb10] ;  /* 0x0002c400ff067b82 */ /* 0x000ee20000000a00 */
[----:B--2---:R-:W-:-:S07]  /*0f80*/  ISETP.NE.AND P2, PT, R10, 0x1, PT ;  /* 0x000000010a00780c */ /* 0x004fce0003f45270 */
[----:B------:R-:W1:Y:S08]  /*0f90*/  LDC R8, c[0x0][0xb20] ;  /* 0x0002c800ff087b82 */ /* 0x000e700000000800 */
[----:B------:R-:W2:Y:S01]  /*0fa0*/  LDC.64 R2, c[0x0][0xb28] ;  /* 0x0002ca00ff027b82 */ /* 0x000ea20000000a00 */
[----:B----4-:R-:W-:-:S04]  /*0fb0*/  IMAD.HI.U32 R13, R12, R5, RZ ;  /* 0x000000050c0d7227 */ /* 0x010fc800078e00ff */
[----:B------:R-:W-:-:S04]  /*0fc0*/  IMAD.HI.U32 R5, R20, R5, RZ ;  /* 0x0000000514057227 */ /* 0x000fc800078e00ff */
[----:B---3--:R-:W-:-:S04]  /*0fd0*/  IMAD.HI.U32 R14, R11, R6, RZ ;  /* 0x000000060b0e7227 */ /* 0x008fc800078e00ff */
[C---:B------:R-:W-:Y:S01]  /*0fe0*/  IMAD.HI.U32 R16, R21.reuse, R6, RZ ;  /* 0x0000000615107227 */ /* 0x040fe200078e00ff */
[-C--:B------:R-:W-:Y:S02]  /*0ff0*/  @P2 SHF.R.U32.HI R11, RZ, R7.reuse, R14 ;  /* 0x00000007ff0b2219 */ /* 0x080fe4000001160e */
[-C--:B-1----:R-:W-:Y:S02]  /*1000*/  @P1 SHF.R.U32.HI R12, RZ, R8.reuse, R13 ;  /* 0x00000008ff0c1219 */ /* 0x082fe4000001160d */
[----:B------:R-:W-:Y:S02]  /*1010*/  SHF.R.U32.HI R5, RZ, R8, R5 ;  /* 0x00000008ff057219 */ /* 0x000fe40000011605 */
[----:B------:R-:W-:Y:S02]  /*1020*/  SHF.R.U32.HI R16, RZ, R7, R16 ;  /* 0x00000007ff107219 */ /* 0x000fe40000011610 */
[----:B------:R-:W-:Y:S01]  /*1030*/  SEL R5, R20, R5, !P1 ;  /* 0x0000000514057207 */ /* 0x000fe20004800000 */
[----:B--2---:R-:W-:Y:S01]  /*1040*/  IMAD.HI.U32 R14, R12, R2, RZ ;  /* 0x000000020c0e7227 */ /* 0x004fe200078e00ff */
[----:B------:R-:W-:-:S02]  /*1050*/  SEL R7, R21, R16, !P2 ;  /* 0x0000001015077207 */ /* 0x000fc40005000000 */
[----:B------:R-:W-:Y:S01]  /*1060*/  IADD3 R13, PT, PT, -R5, RZ, RZ ;  /* 0x000000ff050d7210 */ /* 0x000fe20007ffe1ff */
[----:B------:R-:W-:Y:S01]  /*1070*/  IMAD.HI.U32 R6, R11, R2, RZ ;  /* 0x000000020b067227 */ /* 0x000fe200078e00ff */
[----:B------:R-:W-:-:S03]  /*1080*/  @P0 SHF.R.U32.HI R12, RZ, R3, R14 ;  /* 0x00000003ff0c0219 */ /* 0x000fc6000001160e */
[----:B------:R-:W-:Y:S01]  /*1090*/  IMAD R13, R4, R13, R20 ;  /* 0x0000000d040d7224 */ /* 0x000fe200078e0214 */
[----:B------:R-:W-:Y:S01]  /*10a0*/  @P0 SHF.R.U32.HI R11, RZ, R3, R6 ;  /* 0x00000003ff0b0219 */ /* 0x000fe20000011606 */
[----:B------:R-:W-:-:S04]  /*10b0*/  IMAD R12, R12, R9, RZ ;  /* 0x000000090c0c7224 */ /* 0x000fc800078e02ff */
[----:B------:R-:W-:Y:S01]  /*10c0*/  IMAD R6, R11, R9, RZ ;  /* 0x000000090b067224 */ /* 0x000fe200078e02ff */
[----:B------:R-:W-:-:S04]  /*10d0*/  ISETP.GE.AND P1, PT, R5, R12, PT ;  /* 0x0000000c0500720c */ /* 0x000fc80003f26270 */
[----:B------:R-:W-:Y:S01]  /*10e0*/  ISETP.GE.OR P1, PT, R7, R6, P1 ;  /* 0x000000060700720c */ /* 0x000fe20000f26670 */
[----:B------:R-:W-:-:S05]  /*10f0*/  IMAD.HI.U32 R6, R5, R2, RZ ;  /* 0x0000000205067227 */ /* 0x000fca00078e00ff */
[----:B------:R-:W-:-:S04]  /*1100*/  SHF.R.U32.HI R6, RZ, R3, R6 ;  /* 0x00000003ff067219 */ /* 0x000fc80000011606 */
[----:B------:R-:W-:-:S03]  /*1110*/  SEL R6, R5, R6, !P0 ;  /* 0x0000000605067207 */ /* 0x000fc60004000000 */
[----:B------:R-:W-:Y:S01]  /*1120*/  @!P1 IMAD.HI.U32 R8, R7, R2, RZ ;  /* 0x0000000207089227 */ /* 0x000fe200078e00ff */
[----:B------:R-:W-:-:S04]  /*1130*/  IADD3 R2, PT, PT, -R6, RZ, RZ ;  /* 0x000000ff06027210 */ /* 0x000fc80007ffe1ff */
[----:B------:R-:W-:Y:S01]  /*1140*/  @!P1 SHF.R.U32.HI R8, RZ, R3, R8 ;  /* 0x00000003ff089219 */ /* 0x000fe20000011608 */
[----:B------:R-:W-:-:S03]  /*1150*/  IMAD R2, R9, R2, R5 ;  /* 0x0000000209027224 */ /* 0x000fc600078e0205 */
[----:B------:R-:W-:-:S05]  /*1160*/  @!P1 SEL R3, R7, R8, !P0 ;  /* 0x0000000807039207 */ /* 0x000fca0004000000 */
[--C-:B------:R-:W-:Y:S02]  /*1170*/  @!P1 IMAD.IADD R6, R6, 0x1, -R3.reuse ;  /* 0x0000000106069824 */ /* 0x100fe400078e0a03 */
[----:B------:R-:W-:Y:S01]  /*1180*/  @!P1 IMAD R3, R2, R11, R3 ;  /* 0x0000000b02039224 */ /* 0x000fe200078e0203 */
[----:B------:R-:W-:Y:S01]  /*1190*/  IADD3 R2, PT, PT, -R7, RZ, RZ ;  /* 0x000000ff07027210 */ /* 0x000fe20007ffe1ff */
[----:B------:R-:W-:Y:S02]  /*11a0*/  @!P1 IMAD R5, R6, R9, R7 ;  /* 0x0000000906059224 */ /* 0x000fe400078e0207 */
[----:B------:R-:W-:Y:S02]  /*11b0*/  @!P1 IMAD.MOV.U32 R7, RZ, RZ, R3 ;  /* 0x000000ffff079224 */ /* 0x000fe400078e0003 */
[----:B------:R-:W-:Y:S02]  /*11c0*/  IMAD R2, R10, R2, R21 ;  /* 0x000000020a027224 */ /* 0x000fe400078e0215 */
[----:B------:R-:W-:-:S02]  /*11d0*/  IMAD R20, R5, R4, R13 ;  /* 0x0000000405147224 */ /* 0x000fc400078e020d */
[----:B------:R-:W-:Y:S02]  /*11e0*/  IMAD R21, R7, R10, R2 ;  /* 0x0000000a07157224 */ /* 0x000fe400078e0202 */
.L_x_15:
[----:B------:R-:W1:Y:S01]  /*11f0*/  LDCU UR4, c[0x0][0xb30] ;  /* 0x00016600ff0477ac */ /* 0x000e620008000800 */
[----:B------:R-:W2:Y:S08]  /*1200*/  S2UR UR37, SR_CgaCtaId ;  /* 0x00000000002579c3 */ /* 0x000eb00000008800 */
[----:B------:R-:W3:Y:S01]  /*1210*/  LDC R26, c[0x0][0xb24] ;  /* 0x0002c900ff1a7b82 */ /* 0x000ee20000000800 */
[----:B-1----:R-:W-:-:S09]  /*1220*/  UISETP.NE.AND UP1, UPT, UR4, 0x1, UPT ;  /* 0x000000010400788c */ /* 0x002fd2000bf25270 */
[----:B--2---:R-:W-:Y:S05]  /*1230*/  BRA.U UP1, `(.L_x_16) ;  /* 0x0000000101407547 */ /* 0x004fea000b800000 */
[----:B------:R-:W1:Y:S08]  /*1240*/  LDC.64 R4, c[0x0][0xb10] ;  /* 0x0002c400ff047b82 */ /* 0x000e700000000a00 */
[----:B------:R-:W2:Y:S08]  /*1250*/  LDC.64 R2, c[0x0][0xb18] ;  /* 0x0002c600ff027b82 */ /* 0x000eb00000000a00 */
[----:B------:R-:W4:Y:S08]  /*1260*/  LDC R6, c[0x0][0xb20] ;  /* 0x0002c800ff067b82 */ /* 0x000f300000000800 */
[----:B------:R-:W3:Y:S01]  /*1270*/  LDC R8, c[0x0][0xb0c] ;  /* 0x0002c300ff087b82 */ /* 0x000ee20000000800 */
[----:B-1----:R-:W-:-:S05]  /*1280*/  IMAD.HI.U32 R4, R21, R4, RZ ;  /* 0x0000000415047227 */ /* 0x002fca00078e00ff */
[----:B------:R-:W-:Y:S01]  /*1290*/  SHF.R.U32.HI R4, RZ, R5, R4 ;  /* 0x00000005ff047219 */ /* 0x000fe20000011604 */
[----:B--2---:R-:W-:Y:S01]  /*12a0*/  IMAD.HI.U32 R3, R20, R3, RZ ;  /* 0x0000000314037227 */ /* 0x004fe200078e00ff */
[----:B------:R-:W-:-:S04]  /*12b0*/  ISETP.NE.AND P0, PT, R2, 0x1, PT ;  /* 0x000000010200780c */ /* 0x000fc80003f05270 */
[----:B----4-:R-:W-:-:S04]  /*12c0*/  SHF.R.U32.HI R3, RZ, R6, R3 ;  /* 0x00000006ff037219 */ /* 0x010fc80000011603 */
[----:B------:R-:W-:Y:S02]  /*12d0*/  SEL R3, R20, R3, !P0 ;  /* 0x0000000314037207 */ /* 0x000fe40004000000 */
[----:B---3--:R-:W-:-:S04]  /*12e0*/  ISETP.NE.AND P1, PT, R8, 0x1, PT ;  /* 0x000000010800780c */ /* 0x008fc80003f25270 */
[----:B------:R-:W-:-:S05]  /*12f0*/  SEL R4, R21, R4, !P1 ;  /* 0x0000000415047207 */ /* 0x000fca0004800000 */
[----:B------:R-:W-:Y:S02]  /*1300*/  IMAD.IADD R5, R3, 0x1, -R4 ;  /* 0x0000000103057824 */ /* 0x000fe400078e0a04 */
[----:B------:R-:W-:Y:S02]  /*1310*/  IMAD.IADD R3, R4, 0x1, -R3 ;  /* 0x0000000104037824 */ /* 0x000fe400078e0a03 */
[----:B------:R-:W-:Y:S02]  /*1320*/  IMAD R21, R5, R8, R21 ;  /* 0x0000000805157224 */ /* 0x000fe400078e0215 */
[----:B------:R-:W-:-:S07]  /*1330*/  IMAD R20, R3, R2, R20 ;  /* 0x0000000203147224 */ /* 0x000fce00078e0214 */
.L_x_16:
[----:B------:R-:W-:Y:S01]  /*1340*/  BAR.SYNC.DEFER_BLOCKING 0x0 ;  /* 0x0000000000007b1d */ /* 0x000fe20000010000 */
[----:B------:R-:W-:Y:S01]  /*1350*/  UISETP.NE.AND UP1, UPT, UR8, 0x2, UPT ;  /* 0x000000020800788c */ /* 0x000fe2000bf25270 */
[----:B------:R-:W-:Y:S02]  /*1360*/  ISETP.NE.OR P5, PT, R0, 0x2, !P5 ;  /* 0x000000020000780c */ /* 0x000fe40006fa5670 */
[----:B------:R-:W-:-:S06]  /*1370*/  LOP3.LUT R2, R79, 0x1f, RZ, 0xc0, !PT ;  /* 0x0000001f4f027812 */ /* 0x000fcc00078ec0ff */
[----:B------:R-:W-:Y:S05]  /*1380*/  BRA.U UP1, `(.L_x_17) ;  /* 0x0000001101587547 */ /* 0x000fea000b800000 */
[----:B------:R-:W1:Y:S01]  /*1390*/  LDCU UR13, c[0x0][0x38c] ;  /* 0x00007180ff0d77ac */ /* 0x000e620008000800 */
[----:B------:R-:W2:Y:S01]  /*13a0*/  LDC R9, c[0x0][0x370] ;  /* 0x0000dc00ff097b82 */ /* 0x000ea20000000800 */
[----:B------:R-:W-:Y:S01]  /*13b0*/  PLOP3.LUT P1, PT, PT, PT, UP2, 0x80, 0x8 ;  /* 0x000000000008781c */ /* 0x000fe20003f2f028 */
[----:B------:R-:W-:Y:S01]  /*13c0*/  HFMA2 R12, -RZ, RZ, 0, 0 ;  /* 0x00000000ff0c7431 */ /* 0x000fe200000001ff */
[----:B------:R-:W-:Y:S01]  /*13d0*/  ISETP.EQ.OR P4, PT, R2, RZ, P5 ;  /* 0x000000ff0200720c */ /* 0x000fe20002f82670 */
[----:B------:R-:W-:Y:S01]  /*13e0*/  IMAD.MOV.U32 R15, RZ, RZ, 0x1 ;  /* 0x00000001ff0f7424 */ /* 0x000fe200078e00ff */
[----:B------:R-:W-:Y:S01]  /*13f0*/  PLOP3.LUT P1, PT, P1, PT, PT, 0x8, 0x80 ;  /* 0x000000000080781c */ /* 0x000fe20000f2e170 */
[----:B------:R-:W-:Y:S01]  /*1400*/  IMAD.MOV.U32 R14, RZ, RZ, RZ ;  /* 0x000000ffff0e7224 */ /* 0x000fe200078e00ff */
[----:B------:R-:W-:Y:S01]  /*1410*/  MOV R8, 0x1 ;  /* 0x0000000100087802 */ /* 0x000fe20000000f00 */
[----:B------:R-:W4:Y:S01]  /*1420*/  LDC R0, c[0x0][0x374] ;  /* 0x0000dd00ff007b82 */ /* 0x000f220000000800 */
[----:B------:R-:W-:Y:S01]  /*1430*/  IMAD.MOV.U32 R10, RZ, RZ, RZ ;  /* 0x000000ffff0a7224 */ /* 0x000fe200078e00ff */
[----:B------:R-:W2:Y:S01]  /*1440*/  LDCU.64 UR22, c[0x0][0x348] ;  /* 0x00006900ff1677ac */ /* 0x000ea20008000a00 */
[----:B------:R-:W-:Y:S01]  /*1450*/  UMOV UR6, URZ ;  /* 0x000000ff00067c82 */ /* 0x000fe20008000000 */
[----:B-1----:R-:W-:-:S04]  /*1460*/  UIADD3 UR5, UPT, UPT, UR13, 0x1f, URZ ;  /* 0x0000001f0d057890 */ /* 0x002fc8000fffe0ff */
[----:B------:R-:W-:-:S04]  /*1470*/  USHF.R.S32.HI UR4, URZ, 0x1f, UR5 ;  /* 0x0000001fff047899 */ /* 0x000fc80008011405 */
[----:B------:R-:W-:-:S04]  /*1480*/  ULEA.HI UR4, UR4, UR5, URZ, 0x5 ;  /* 0x0000000504047291 */ /* 0x000fc8000f8f28ff */
[----:B------:R-:W-:Y:S02]  /*1490*/  USHF.R.S32.HI UR15, URZ, 0x5, UR4 ;  /* 0x00000005ff0f7899 */ /* 0x000fe40008011404 */
[----:B------:R-:W-:Y:S02]  /*14a0*/  UIADD3 UR4, UPT, UPT, UR13, -0x1, URZ ;  /* 0xffffffff0d047890 */ /* 0x000fe4000fffe0ff */
[----:B------:R-:W-:Y:S02]  /*14b0*/  UISETP.LT.U32.AND UP0, UPT, UR15, 0x4, UPT ;  /* 0x000000040f00788c */ /* 0x000fe4000bf01070 */
[----:B------:R-:W-:Y:S02]  /*14c0*/  UISETP.GE.U32.AND UP1, UPT, UR4, -0x3f, UPT ;  /* 0xffffffc10400788c */ /* 0x000fe4000bf26070 */
[----:B------:R-:W-:Y:S02]  /*14d0*/  USEL UR14, UR15, 0x4, UP0 ;  /* 0x000000040f0e7887 */ /* 0x000fe40008000000 */
[----:B------:R-:W-:-:S02]  /*14e0*/  UIADD3 UR13, UPT, UPT, UR13, 0x3e, URZ ;  /* 0x0000003e0d0d7890 */ /* 0x000fc4000fffe0ff */
[----:B------:R-:W-:Y:S02]  /*14f0*/  UIADD3 UR5, UPT, UPT, UR14, -0x1, URZ ;  /* 0xffffffff0e057890 */ /* 0x000fe4000fffe0ff */
[----:B------:R-:W-:-:S03]  /*1500*/  UIADD3 UR7, UPT, UPT, UR15, -UR14, URZ ;  /* 0x8000000e0f077290 */ /* 0x000fc6000fffe0ff */
[----:B------:R-:W-:-:S04]  /*1510*/  @UP1 UIADD3 UR5, UPT, UPT, UR14, URZ, URZ ;  /* 0x000000ff0e051290 */ /* 0x000fc8000fffe0ff */
[----:B--2---:R-:W-:-:S12]  /*1520*/  UIADD3 UR5, UPT, UPT, UR5, 0x1, URZ ;  /* 0x0000000105057890 */ /* 0x004fd8000fffe0ff */
.L_x_35:
[----:B------:R-:W-:Y:S01]  /*1530*/  UISETP.NE.AND UP0, UPT, UR37, URZ, UPT ;  /* 0x000000ff2500728c */ /* 0x000fe2000bf05270 */
[----:B------:R-:W1:Y:S08]  /*1540*/  S2UR UR37, SR_CgaCtaId ;  /* 0x00000000002579c3 */ /* 0x000e700000008800 */
[----:B------:R-:W-:Y:S05]  /*1550*/  BRA.U UP0, `(.L_x_18) ;  /* 0x0000000100347547 */ /* 0x000fea000b800000 */
[----:B------:R-:W2:Y:S01]  /*1560*/  S2R R2, SR_CgaCtaId ;  /* 0x0000000000027919 */ /* 0x000ea20000008800 */
[----:B------:R-:W-:-:S04]  /*1570*/  MOV R3, 0x400 ;  /* 0x0000040000037802 */ /* 0x000fc80000000f00 */
[----:B--2---:R-:W-:Y:S02]  /*1580*/  LEA R3, R2, R3, 0x18 ;  /* 0x0000000302037211 */ /* 0x004fe400078ec0ff */
[----:B------:R-:W-:-:S03]  /*1590*/  SHF.L.U32 R2, R8, 0x1f, RZ ;  /* 0x0000001f08027819 */ /* 0x000fc600000006ff */
[----:B------:R-:W-:-:S04]  /*15a0*/  IMAD R3, R10, 0x8, R3 ;  /* 0x000000080a037824 */ /* 0x000fc800078e0203 */
[----:B------:R-:W2:Y:S02]  /*15b0*/  SYNCS.PHASECHK.TRANS64.TRYWAIT P0, [R3+URZ+0xf0], R2 ;  /* 0x0000f002030075a7 */ /* 0x000ea400080011ff */
[----:B--2---:R-:W-:Y:S05]  /*15c0*/  @!P0 BRA `(.L_x_19) ;  /* 0x00000058009c8947 */ /* 0x004fea0003800000 */
.L_x_115:
[----:B------:R-:W-:Y:S01]  /*15d0*/  VIADD R10, R10, 0x1 ;  /* 0x000000010a0a7836 */ /* 0x000fe20000000000 */
[----:B------:R2:W-:Y:S04]  /*15e0*/  SYNCS.ARRIVE.TRANS64.A1T0 RZ, [R3+URZ+0xe0], RZ ;  /* 0x0000e0ff03ff79a7 */ /* 0x0005e800081000ff */
[----:B------:R-:W-:-:S04]  /*15f0*/  ISETP.NE.AND P0, PT, R10, 0x2, PT ;  /* 0x000000020a00780c */ /* 0x000fc80003f05270 */
[----:B------:R-:W-:Y:S02]  /*1600*/  SEL R10, R10, RZ, P0 ;  /* 0x000000ff0a0a7207 */ /* 0x000fe40000000000 */
[----:B--2---:R-:W-:-:S04]  /*1610*/  SEL R3, RZ, 0x1, P0 ;  /* 0x00000001ff037807 */ /* 0x004fc80000000000 */
[----:B------:R-:W-:-:S07]  /*1620*/  LOP3.LUT R8, R8, R3, RZ, 0x3c, !PT ;  /* 0x0000000308087212 */ /* 0x000fce00078e3cff */
.L_x_18:
[----:B------:R-:W-:Y:S01]  /*1630*/  UMOV UR4, 0x400 ;  /* 0x0000040000047882 */ /* 0x000fe20000000000 */
[----:B------:R-:W-:Y:S01]  /*1640*/  SHF.L.U32 R2, R15, 0x1f, RZ ;  /* 0x0000001f0f027819 */ /* 0x000fe200000006ff */
[----:B-1----:R-:W-:Y:S01]  /*1650*/  ULEA UR4, UR37, UR4, 0x18 ;  /* 0x0000000425047291 */ /* 0x002fe2000f8ec0ff */
[----:B------:R-:W-:Y:S01]  /*1660*/  R2UR UR35, R21 ;  /* 0x00000000152372ca */ /* 0x000fe200000e0000 */
[----:B------:R-:W-:Y:S01]  /*1670*/  UISETP.GE.U32.AND UP0, UPT, UR13, 0x3f, UPT ;  /* 0x0000003f0d00788c */ /* 0x000fe2000bf06070 */
[----:B------:R-:W-:Y:S01]  /*1680*/  R2UR UR11, R20 ;  /* 0x00000000140b72ca */ /* 0x000fe200000e0000 */
[----:B------:R-:W-:Y:S01]  /*1690*/  ULEA UR8, UR6, UR4, 0x3 ;  /* 0x0000000406087291 */ /* 0x000fe2000f8e18ff */
[----:B------:R-:W-:-:S08]  /*16a0*/  UMOV UR24, URZ ;  /* 0x000000ff00187c82 */ /* 0x000fd00008000000 */
[----:B------:R1:W2:Y:S01]  /*16b0*/  SYNCS.PHASECHK.TRANS64.TRYWAIT P0, [UR8+0x20], R2 ;  /* 0x00002002ff0075a7 */ /* 0x0002a20008001108 */
[----:B------:R-:W-:Y:S02]  /*16c0*/  USHF.L.U32 UR35, UR35, 0x6, URZ ;  /* 0x0000000623237899 */ /* 0x000fe400080006ff */
[----:B------:R-:W-:Y:S01]  /*16d0*/  USHF.L.U32 UR11, UR11, 0x6, URZ ;  /* 0x000000060b0b7899 */ /* 0x000fe200080006ff */
[----:B------:R-:W-:Y:S11]  /*16e0*/  BRA.U !UP0, `(.L_x_20) ;  /* 0x0000000108a47547 */ /* 0x000ff6000b800000 */
[----:B------:R-:W-:Y:S01]  /*16f0*/  UMOV UR16, URZ ;  /* 0x000000ff00107c82 */ /* 0x000fe20008000000 */
[----:B------:R-:W-:-:S05]  /*1700*/  UMOV UR17, UR6 ;  /* 0x0000000600117c82 */ /* 0x000fca0008000000 */
.L_x_25:
[----:B-1----:R-:W-:Y:S01]  /*1710*/  ULEA UR33, UR17, UR4, 0x3 ;  /* 0x0000000411217291 */ /* 0x002fe2000f8e18ff */
[----:B--2---:R-:W-:Y:S01]  /*1720*/  @!P5 MOV R3, 0x4000 ;  /* 0x000040000003d802 */ /* 0x004fe20000000f00 */
[----:B--2---:R-:W-:Y:S10]  /*1730*/  @P0 BRA `(.L_x_21) ;  /* 0x00000000000c0947 */ /* 0x004ff40003800000 */
[----:B------:R-:W-:-:S04]  /*1740*/  SHF.L.U32 R5, R15, 0x1f, RZ ;  /* 0x0000001f0f057819 */ /* 0x000fc800000006ff */
[----:B------:R-:W2:Y:S02]  /*1750*/  SYNCS.PHASECHK.TRANS64.TRYWAIT P0, [UR33+0x20], R5 ;  /* 0x00002005ff0075a7 */ /* 0x000ea40008001121 */
[----:B--2---:R-:W-:Y:S05]  /*1760*/  @!P0 BRA `(.L_x_22) ;  /* 0x0000005800488947 */ /* 0x004fea0003800000 */
.L_x_21:
[----:B------:R2:W-:Y:S01]  /*1770*/  @!P5 SYNCS.ARRIVE.TRANS64 RZ, [UR33], R3 ;  /* 0x00000003ffffd9a7 */ /* 0x0005e20008000021 */
[----:B------:R-:W-:Y:S04]  /*1780*/  BSSY.RECONVERGENT B0, `(.L_x_23) ;  /* 0x0000003000007945 */ /* 0x000fe80003800200 */
[----:B------:R-:W-:Y:S05]  /*1790*/  @P4 BRA `(.L_x_24) ;  /* 0x0000000000044947 */ /* 0x000fea0003800000 */
[----:B------:R-:W-:Y:S05]  /*17a0*/  BPT.TRAP 0x1 ;  /* 0x000000040000795c */ /* 0x000fea0000300000 */
.L_x_24:
[----:B------:R-:W-:Y:S05]  /*17b0*/  BSYNC.RECONVERGENT B0 ;  /* 0x0000000000007941 */ /* 0x000fea0003800200 */
.L_x_23:
[----:B------:R-:W-:Y:S02]  /*17c0*/  UIADD3 UR6, UPT, UPT, UR17, 0x1, URZ ;  /* 0x0000000111067890 */ /* 0x000fe4000fffe0ff */
[----:B------:R-:W-:Y:S02]  /*17d0*/  UIADD3 UR26, UP1, UPT, UR22, 0x80, URZ ;  /* 0x00000080161a7890 */ /* 0x000fe4000ff3e0ff */
[----:B------:R-:W-:Y:S02]  /*17e0*/  UISETP.NE.AND UP0, UPT, UR6, 0x4, UPT ;  /* 0x000000040600788c */ /* 0x000fe4000bf05270 */
[----:B------:R-:W-:Y:S02]  /*17f0*/  USHF.L.U32 UR34, UR16, 0x5, URZ ;  /* 0x0000000510227899 */ /* 0x000fe400080006ff */
[----:B------:R-:W-:Y:S02]  /*1800*/  USEL UR9, URZ, 0x1, UP0 ;  /* 0x00000001ff097887 */ /* 0x000fe40008000000 */
[----:B------:R-:W-:-:S02]  /*1810*/  USEL UR6, UR6, URZ, UP0 ;  /* 0x000000ff06067287 */ /* 0x000fc40008000000 */
[----:B------:R-:W-:Y:S02]  /*1820*/  UIADD3 UR20, UP0, UPT, UR22, 0x180, URZ ;  /* 0x0000018016147890 */ /* 0x000fe4000ff1e0ff */
[----:B------:R-:W-:Y:S01]  /*1830*/  ULEA UR8, UR6, UR4, 0x3 ;  /* 0x0000000406087291 */ /* 0x000fe2000f8e18ff */
[----:B------:R-:W-:Y:S01]  /*1840*/  LOP3.LUT R15, R15, UR9, RZ, 0x3c, !PT ;  /* 0x000000090f0f7c12 */ /* 0x000fe2000f8e3cff */
[----:B------:R-:W-:Y:S02]  /*1850*/  UIADD3.X UR27, UPT, UPT, URZ, UR23, URZ, UP1, !UPT ;  /* 0x00000017ff1b7290 */ /* 0x000fe40008ffe4ff */
[----:B------:R-:W-:Y:S01]  /*1860*/  UIADD3.X UR21, UPT, UPT, URZ, UR23, URZ, UP0, !UPT ;  /* 0x00000017ff157290 */ /* 0x000fe200087fe4ff */
[----:B-1----:R-:W-:Y:S01]  /*1870*/  SHF.L.U32 R2, R15, 0x1f, RZ ;  /* 0x0000001f0f027819 */ /* 0x002fe200000006ff */
[----:B------:R-:W-:Y:S01]  /*1880*/  UMOV UR18, 0x0 ;  /* 0x0000000000127882 */ /* 0x000fe20000000000 */
[----:B------:R-:W-:Y:S01]  /*1890*/  UMOV UR19, 0x10000000 ;  /* 0x1000000000137882 */ /* 0x000fe20000000000 */
[----:B------:R-:W-:Y:S01]  /*18a0*/  UMOV UR12, UR36 ;  /* 0x00000024000c7c82 */ /* 0x000fe20008000000 */
[----:B------:R1:W1:Y:S01]  /*18b0*/  SYNCS.PHASECHK.TRANS64.TRYWAIT P0, [UR8+0x20], R2 ;  /* 0x00002002ff0075a7 */ /* 0x0002620008001108 */
[----:B------:R-:W-:Y:S01]  /*18c0*/  ULEA UR8, UR17, UR4, 0xd ;  /* 0x0000000411087291 */ /* 0x000fe2000f8e68ff */
[----:B------:R-:W-:Y:S01]  /*18d0*/  UMOV UR9, UR33 ;  /* 0x0000002100097c82 */ /* 0x000fe20008000000 */
[----:B------:R-:W-:-:S02]  /*18e0*/  UMOV UR10, UR34 ;  /* 0x00000022000a7c82 */ /* 0x000fc40008000000 */
[----:B------:R-:W-:Y:S02]  /*18f0*/  UIADD3 UR32, UPT, UPT, UR8, 0x6800, URZ ;  /* 0x0000680008207890 */ /* 0x000fe4000fffe0ff */
[----:B------:R-:W-:Y:S02]  /*1900*/  UIADD3 UR8, UPT, UPT, UR8, 0xe800, URZ ;  /* 0x0000e80008087890 */ /* 0x000fe4000fffe0ff */
[----:B------:R-:W-:Y:S01]  /*1910*/  UIADD3 UR16, UPT, UPT, UR16, 0x1, URZ ;  /* 0x0000000110107890 */ /* 0x000fe2000fffe0ff */
[----:B------:R-:W-:Y:S01]  /*1920*/  UMOV UR24, UR5 ;  /* 0x0000000500187c82 */ /* 0x000fe20008000000 */
[----:B------:R-:W-:Y:S02]  /*1930*/  UMOV UR17, UR6 ;  /* 0x0000000600117c82 */ /* 0x000fe40008000000 */
[----:B------:R-:W-:Y:S01]  /*1940*/  UISETP.NE.AND UP0, UPT, UR16, UR5, UPT ;  /* 0x000000051000728c */ /* 0x000fe2000bf05270 */
[----:B------:R1:W-:Y:S02]  /*1950*/  UTMALDG.3D [UR32], [UR26], desc[UR18] ;  /* 0x000012201a0075b4 */ /* 0x0003e40008011000 */
[----:B------:R1:W-:Y:S06]  /*1960*/  UTMALDG.3D [UR8], [UR20], desc[UR18] ;  /* 0x00001208140075b4 */ /* 0x0003ec0008011000 */
[----:B------:R-:W-:Y:S05]  /*1970*/  BRA.U UP0, `(.L_x_25) ;  /* 0xfffffffd00647547 */ /* 0x000fea000b83ffff */
.L_x_20:
[----:B-1----:R-:W-:Y:S01]  /*1980*/  ULEA UR8, UR6, UR4, 0x3 ;  /* 0x0000000406087291 */ /* 0x002fe2000f8e18ff */
[----:B------:R-:W-:Y:S01]  /*1990*/  SHF.L.U32 R2, R15, 0x1f, RZ ;  /* 0x0000001f0f027819 */ /* 0x000fe200000006ff */
[----:B------:R-:W-:Y:S01]  /*19a0*/  @!P1 SYNCS.ARRIVE.TRANS64.A1T0 RZ, [UR4+0x78], RZ ;  /* 0x000078ffffff99a7 */ /* 0x000fe20008100004 */
[----:B------:R-:W-:-:S06]  /*19b0*/  UISETP.GT.AND UP0, UPT, UR15, UR14, UPT ;  /* 0x0000000e0f00728c */ /* 0x000fcc000bf04270 */
[----:B--2---:R1:W2:Y:S03]  /*19c0*/  SYNCS.PHASECHK.TRANS64.TRYWAIT P0, [UR8+0x20], R2 ;  /* 0x00002002ff0075a7 */ /* 0x0042a60008001108 */
[----:B------:R-:W-:Y:S05]  /*19d0*/  BRA.U !UP0, `(.L_x_26) ;  /* 0x0000000108a87547 */ /* 0x000fea000b800000 */
[----:B------:R-:W-:Y:S01]  /*19e0*/  UIADD3 UR21, UPT, UPT, UR7, UR24, URZ ;  /* 0x0000001807157290 */ /* 0x000fe2000fffe0ff */
[----:B------:R-:W-:-:S11]  /*19f0*/  UMOV UR25, UR6 ;  /* 0x0000000600197c82 */ /* 0x000fd60008000000 */
.L_x_31:
[----:B-1----:R-:W-:Y:S01]  /*1a00*/  ULEA UR17, UR25, UR4, 0x3 ;  /* 0x0000000419117291 */ /* 0x002fe2000f8e18ff */
[----:B--2---:R-:W-:Y:S01]  /*1a10*/  @!P5 MOV R3, 0x4000 ;  /* 0x000040000003d802 */ /* 0x004fe20000000f00 */
[----:B--2---:R-:W-:Y:S10]  /*1a20*/  @P0 BRA `(.L_x_27) ;  /* 0x00000000000c0947 */ /* 0x004ff40003800000 */
[----:B------:R-:W-:-:S04]  /*1a30*/  SHF.L.U32 R5, R15, 0x1f, RZ ;  /* 0x0000001f0f057819 */ /* 0x000fc800000006ff */
[----:B------:R-:W2:Y:S02]  /*1a40*/  SYNCS.PHASECHK.TRANS64.TRYWAIT P0, [UR17+0x20], R5 ;  /* 0x00002005ff0075a7 */ /* 0x000ea40008001111 */
[----:B--2---:R-:W-:Y:S05]  /*1a50*/  @!P0 BRA `(.L_x_28) ;  /* 0x0000005400a48947 */ /* 0x004fea0003800000 */
.L_x_27:
[----:B------:R2:W-:Y:S01]  /*1a60*/  @!P5 SYNCS.ARRIVE.TRANS64 RZ, [UR17], R3 ;  /* 0x00000003ffffd9a7 */ /* 0x0005e20008000011 */
[----:B------:R-:W-:Y:S04]  /*1a70*/  BSSY.RECONVERGENT B0, `(.L_x_29) ;  /* 0x0000003000007945 */ /* 0x000fe80003800200 */
[----:B------:R-:W-:Y:S05]  /*1a80*/  @P4 BRA `(.L_x_30) ;  /* 0x0000000000044947 */ /* 0x000fea0003800000 */
[----:B------:R-:W-:Y:S05]  /*1a90*/  BPT.TRAP 0x1 ;  /* 0x000000040000795c */ /* 0x000fea0000300000 */
.L_x_30:
[----:B------:R-:W-:Y:S05]  /*1aa0*/  BSYNC.RECONVERGENT B0 ;  /* 0x0000000000007941 */ /* 0x000fea0003800200 */
.L_x_29:
        /* <DEDUP_REMOVED lines=20> */
[----:B------:R-:W-:Y:S01]  /*1bf0*/  UIADD3 UR8, UPT, UPT, UR8, 0xe800, URZ ;  /* 0x0000e80008087890 */ /* 0x000fe2000fffe0ff */
[----:B------:R-:W-:Y:S01]  /*1c00*/  UMOV UR9, UR17 ;  /* 0x0000001100097c82 */ /* 0x000fe20008000000 */
[----:B------:R-:W-:Y:S01]  /*1c10*/  UMOV UR10, UR18 ;  /* 0x00000012000a7c82 */ /* 0x000fe20008000000 */
[----:B------:R-:W-:Y:S01]  /*1c20*/  UIADD3 UR24, UPT, UPT, UR24, 0x1, URZ ;  /* 0x0000000118187890 */ /* 0x000fe2000fffe0ff */
[----:B------:R-:W-:-:S03]  /*1c30*/  UMOV UR25, UR6 ;  /* 0x0000000600197c82 */ /* 0x000fc60008000000 */
[----:B------:R1:W-:Y:S01]  /*1c40*/  UTMALDG.3D [UR16], [UR30], desc[UR26] ;  /* 0x00001a101e0075b4 */ /* 0x0003e20008011000 */
[----:B------:R-:W-:Y:S01]  /*1c50*/  UISETP.NE.AND UP0, UPT, UR24, UR21, UPT ;  /* 0x000000151800728c */ /* 0x000fe2000bf05270 */
[----:B------:R1:W-:Y:S08]  /*1c60*/  UTMALDG.3D [UR8], [UR28], desc[UR26] ;  /* 0x00001a081c0075b4 */ /* 0x0003f00008011000 */
[----:B------:R-:W-:Y:S05]  /*1c70*/  BRA.U UP0, `(.L_x_31) ;  /* 0xfffffffd00607547 */ /* 0x000fea000b83ffff */
.L_x_26:
[----:B-1----:R-:W-:Y:S01]  /*1c80*/  LEA R2, R14, UR4, 0x3 ;  /* 0x000000040e027c11 */ /* 0x002fe2000f8e18ff */
[----:B------:R-:W-:Y:S01]  /*1c90*/  NOP ;  /* 0x0000000000007918 */ /* 0x000fe20000000000 */
[----:B--2---:R-:W-:Y:S02]  /*1ca0*/  SHF.L.U32 R3, R12, 0x1f, RZ ;  /* 0x0000001f0c037819 */ /* 0x004fe400000006ff */
[----:B------:R-:W-:Y:S02]  /*1cb0*/  LEA R4, R14, UR4, 0x4 ;  /* 0x000000040e047c11 */ /* 0x000fe4000f8e20ff */
[----:B------:R-:W1:Y:S02]  /*1cc0*/  SYNCS.PHASECHK.TRANS64.TRYWAIT P0, [R2+URZ+0x80], R3 ;  /* 0x00008003020075a7 */ /* 0x000e6400080011ff */
[----:B-1----:R-:W-:Y:S05]  /*1cd0*/  @!P0 BRA `(.L_x_32) ;  /* 0x00000054001c8947 */ /* 0x002fea0003800000 */
.L_x_118:
[----:B------:R-:W2:Y:S01]  /*1ce0*/  LDS.128 R4, [R4+0x110] ;  /* 0x0001100004047984 */ /* 0x000ea20000000c00 */
[----:B---3--:R-:W-:Y:S01]  /*1cf0*/  ISETP.GE.AND P0, PT, R26, 0x1, PT ;  /* 0x000000011a00780c */ /* 0x008fe20003f06270 */
[----:B-1----:R-:W-:Y:S01]  /*1d00*/  VIADD R2, R2, 0x90 ;  /* 0x0000009002027836 */ /* 0x002fe20000000000 */
[----:B------:R-:W-:Y:S01]  /*1d10*/  @!PT LDS RZ, [RZ] ;  /* 0x00000000fffff984 */ /* 0x000fe20000000800 */
[----:B------:R-:W-:Y:S01]  /*1d20*/  @!PT LDS RZ, [RZ] ;  /* 0x00000000fffff984 */ /* 0x000fe20000000800 */
[----:B------:R-:W-:Y:S01]  /*1d30*/  @!PT LDS RZ, [RZ] ;  /* 0x00000000fffff984 */ /* 0x000fe20000000800 */
[----:B------:R-:W-:Y:S01]  /*1d40*/  @!PT LDS RZ, [RZ] ;  /* 0x00000000fffff984 */ /* 0x000fe20000000800 */
[----:B------:R1:W-:Y:S06]  /*1d50*/  MEMBAR.ALL.CTA ;  /* 0x0000000000007992 */ /* 0x0003ec0000008000 */
[----:B-1----:R-:W1:Y:S01]  /*1d60*/  FENCE.VIEW.ASYNC.S ;  /* 0x00000000000073c6 */ /* 0x002e620000000000 */
[----:B------:R-:W-:-:S04]  /*1d70*/  PRMT R2, RZ, 0x654, R2 ;  /* 0x00000654ff027816 */ /* 0x000fc80000000002 */
[----:B-1----:R1:W-:Y:S01]  /*1d80*/  SYNCS.ARRIVE.TRANS64.RED.A1T0 RZ, [R2+URZ], RZ ;  /* 0x000000ff02ff79a7 */ /* 0x0023e200081004ff */
[----:B--2---:R-:W-:-:S13]  /*1d90*/  LOP3.LUT P2, RZ, R6, 0x1, RZ, 0xc0, !PT ;  /* 0x0000000106ff7812 */ /* 0x004fda000784c0ff */
[----:B------:R-:W-:Y:S01]  /*1da0*/  @P2 SHF.R.U32.HI R3, RZ, 0x10, R5 ;  /* 0x00000010ff032819 */ /* 0x000fe20000011605 */
[----:B------:R-:W-:Y:S01]  /*1db0*/  VOTEU.ANY UP0, P2 ;  /* 0x0000000000ff7886 */ /* 0x000fe20001000100 */
[----:B------:R-:W-:Y:S02]  /*1dc0*/  @P2 MOV R13, R4 ;  /* 0x00000004000d2202 */ /* 0x000fe40000000f00 */
[----:B------:R-:W-:Y:S02]  /*1dd0*/  @P2 R2UR.BROADCAST UR8, R3 ;  /* 0x00000000030822ca */ /* 0x000fe400008e0000 */
[----:B------:R-:W-:-:S11]  /*1de0*/  @P2 LOP3.LUT R11, R5, 0xffff, RZ, 0xc0, !PT ;  /* 0x0000ffff050b2812 */ /* 0x000fd600078ec0ff */
[----:B------:R-:W-:Y:S01]  /*1df0*/  @UP0 UMOV UR36, UR8 ;  /* 0x0000000800240c82 */ /* 0x000fe20008000000 */
[----:B-1----:R-:W-:Y:S05]  /*1e00*/  @!P0 BRA `(.L_x_33) ;  /* 0x0000000000b88947 */ /* 0x002fea0003800000 */
[----:B------:R-:W4:Y:S01]  /*1e10*/  LDC.64 R4, c[0x0][0xb18] ;  /* 0x0002c600ff047b82 */ /* 0x000f220000000a00 */
[----:B------:R-:W-:-:S07]  /*1e20*/  ISETP.NE.AND P3, PT, R26, 0x1, PT ;  /* 0x000000011a00780c */ /* 0x000fce0003f65270 */
[----:B------:R-:W1:Y:S08]  /*1e30*/  LDC.64 R6, c[0x0][0xb10] ;  /* 0x0002c400ff067b82 */ /* 0x000e700000000a00 */
[----:B------:R-:W2:Y:S08]  /*1e40*/  LDC R16, c[0x0][0xb20] ;  /* 0x0002c800ff107b82 */ /* 0x000eb00000000800 */
[----:B------:R-:W3:Y:S01]  /*1e50*/  LDC R18, c[0x0][0xb0c] ;  /* 0x0002c300ff127b82 */ /* 0x000ee20000000800 */
[----:B----4-:R-:W-:Y:S01]  /*1e60*/  IMAD.HI.U32 R17, R0, R5, RZ ;  /* 0x0000000500117227 */ /* 0x010fe200078e00ff */
[----:B------:R-:W-:-:S03]  /*1e70*/  ISETP.NE.AND P0, PT, R4, 0x1, PT ;  /* 0x000000010400780c */ /* 0x000fc60003f05270 */
[----:B------:R-:W-:-:S03]  /*1e80*/  IMAD.HI.U32 R5, R11, R5, RZ ;  /* 0x000000050b057227 */ /* 0x000fc600078e00ff */
[----:B------:R-:W4:Y:S01]  /*1e90*/  LDC.64 R2, c[0x0][0xb28] ;  /* 0x0002ca00ff027b82 */ /* 0x000f220000000a00 */
[----:B-1----:R-:W-:-:S04]  /*1ea0*/  IMAD.HI.U32 R20, R9, R6, RZ ;  /* 0x0000000609147227 */ /* 0x002fc800078e00ff */
[----:B------:R-:W-:Y:S01]  /*1eb0*/  IMAD.HI.U32 R22, R13, R6, RZ ;  /* 0x000000060d167227 */ /* 0x000fe200078e00ff */
[----:B------:R-:W-:Y:S02]  /*1ec0*/  SHF.R.U32.HI R20, RZ, R7, R20 ;  /* 0x00000007ff147219 */ /* 0x000fe40000011614 */
[-C--:B--2---:R-:W-:Y:S02]  /*1ed0*/  SHF.R.U32.HI R17, RZ, R16.reuse, R17 ;  /* 0x00000010ff117219 */ /* 0x084fe40000011611 */
[----:B------:R-:W-:Y:S02]  /*1ee0*/  SHF.R.U32.HI R16, RZ, R16, R5 ;  /* 0x00000010ff107219 */ /* 0x000fe40000011605 */
[----:B------:R-:W-:Y:S02]  /*1ef0*/  SEL R17, R0, R17, !P0 ;  /* 0x0000001100117207 */ /* 0x000fe40004000000 */
[----:B------:R-:W-:Y:S02]  /*1f00*/  SHF.R.U32.HI R22, RZ, R7, R22 ;  /* 0x00000007ff167219 */ /* 0x000fe40000011616 */
[----:B---3--:R-:W-:-:S02]  /*1f10*/  ISETP.NE.AND P1, PT, R18, 0x1, PT ;  /* 0x000000011200780c */ /* 0x008fc40003f25270 */
[----:B------:R-:W-:Y:S02]  /*1f20*/  SEL R5, R11, R16, !P0 ;  /* 0x000000100b057207 */ /* 0x000fe40004000000 */
[----:B------:R-:W-:Y:S02]  /*1f30*/  SEL R19, R9, R20, !P1 ;  /* 0x0000001409137207 */ /* 0x000fe40004800000 */
[----:B------:R-:W-:Y:S01]  /*1f40*/  SEL R7, R13, R22, !P1 ;  /* 0x000000160d077207 */ /* 0x000fe20004800000 */
[----:B----4-:R-:W-:-:S04]  /*1f50*/  IMAD.HI.U32 R20, R17, R2, RZ ;  /* 0x0000000211147227 */ /* 0x010fc800078e00ff */
[----:B------:R-:W-:Y:S01]  /*1f60*/  IMAD.HI.U32 R6, R19, R2, RZ ;  /* 0x0000000213067227 */ /* 0x000fe200078e00ff */
[----:B------:R-:W-:-:S04]  /*1f70*/  @P3 SHF.R.U32.HI R17, RZ, R3, R20 ;  /* 0x00000003ff113219 */ /* 0x000fc80000011614 */
        /* <DEDUP_REMOVED lines=8> */
[----:B------:R-:W-:-:S04]  /*2000*/  @!P0 IMAD.HI.U32 R16, R7, R2, RZ ;  /* 0x0000000207108227 */ /* 0x000fc800078e00ff */
[----:B------:R-:W-:Y:S01]  /*2010*/  IMAD.MOV R2, RZ, RZ, -R6 ;  /* 0x000000ffff027224 */ /* 0x000fe200078e0a06 */
[----:B------:R-:W-:-:S03]  /*2020*/  @!P0 SHF.R.U32.HI R16, RZ, R3, R16 ;  /* 0x00000003ff108219 */ /* 0x000fc60000011610 */
[----:B------:R-:W-:Y:S01]  /*2030*/  IMAD R2, R26, R2, R5 ;  /* 0x000000021a027224 */ /* 0x000fe200078e0205 */
[----:B------:R-:W-:Y:S02]  /*2040*/  @!P0 SEL R3, R7, R16, !P3 ;  /* 0x0000001007038207 */ /* 0x000fe40005800000 */
[----:B------:R-:W-:-:S03]  /*2050*/  IADD3 R16, PT, PT, -R5, RZ, RZ ;  /* 0x000000ff05107210 */ /* 0x000fc60007ffe1ff */
[--C-:B------:R-:W-:Y:S02]  /*2060*/  @!P0 IMAD.IADD R6, R6, 0x1, -R3.reuse ;  /* 0x0000000106068824 */ /* 0x100fe400078e0a03 */
[----:B------:R-:W-:Y:S01]  /*2070*/  @!P0 IMAD R3, R2, R19, R3 ;  /* 0x0000001302038224 */ /* 0x000fe200078e0203 */
[----:B------:R-:W-:Y:S01]  /*2080*/  IADD3 R2, PT, PT, -R7, RZ, RZ ;  /* 0x000000ff07027210 */ /* 0x000fe20007ffe1ff */
[----:B------:R-:W-:Y:S02]  /*2090*/  @!P0 IMAD R5, R26, R6, R7 ;  /* 0x000000061a058224 */ /* 0x000fe400078e0207 */
[----:B------:R-:W-:Y:S02]  /*20a0*/  IMAD R11, R4, R16, R11 ;  /* 0x00000010040b7224 */ /* 0x000fe400078e020b */
[----:B------:R-:W-:Y:S02]  /*20b0*/  @!P0 IMAD.MOV.U32 R7, RZ, RZ, R3 ;  /* 0x000000ffff078224 */ /* 0x000fe400078e0003 */
[----:B------:R-:W-:-:S02]  /*20c0*/  IMAD R2, R18, R2, R13 ;  /* 0x0000000212027224 */ /* 0x000fc400078e020d */
[----:B------:R-:W-:Y:S02]  /*20d0*/  IMAD R11, R5, R4, R11 ;  /* 0x00000004050b7224 */ /* 0x000fe400078e020b */
[----:B------:R-:W-:Y:S02]  /*20e0*/  IMAD R13, R7, R18, R2 ;  /* 0x00000012070d7224 */ /* 0x000fe400078e0202 */
.L_x_33:
[----:B------:R-:W1:Y:S02]  /*20f0*/  LDCU UR8, c[0x0][0xb30] ;  /* 0x00016600ff0877ac */ /* 0x000e640008000800 */
[----:B-1----:R-:W-:-:S09]  /*2100*/  UISETP.NE.AND UP0, UPT, UR8, 0x1, UPT ;  /* 0x000000010800788c */ /* 0x002fd2000bf05270 */
[----:B------:R-:W-:Y:S05]  /*2110*/  BRA.U UP0, `(.L_x_34) ;  /* 0x0000000100407547 */ /* 0x000fea000b800000 */
[----:B------:R-:W1:Y:S08]  /*2120*/  LDC.64 R4, c[0x0][0xb10] ;  /* 0x0002c400ff047b82 */ /* 0x000e700000000a00 */
[----:B------:R-:W2:Y:S08]  /*2130*/  LDC.64 R2, c[0x0][0xb18] ;  /* 0x0002c600ff027b82 */ /* 0x000eb00000000a00 */
[----:B------:R-:W3:Y:S08]  /*2140*/  LDC R6, c[0x0][0xb20] ;  /* 0x0002c800ff067b82 */ /* 0x000ef00000000800 */
[----:B------:R-:W4:Y:S01]  /*2150*/  LDC R16, c[0x0][0xb0c] ;  /* 0x0002c300ff107b82 */ /* 0x000f220000000800 */
[----:B-1----:R-:W-:-:S05]  /*2160*/  IMAD.HI.U32 R4, R13, R4, RZ ;  /* 0x000000040d047227 */ /* 0x002fca00078e00ff */
[----:B------:R-:W-:Y:S01]  /*2170*/  SHF.R.U32.HI R4, RZ, R5, R4 ;  /* 0x00000005ff047219 */ /* 0x000fe20000011604 */
[----:B--2---:R-:W-:Y:S01]  /*2180*/  IMAD.HI.U32 R3, R11, R3, RZ ;  /* 0x000000030b037227 */ /* 0x004fe200078e00ff */
[----:B------:R-:W-:-:S04]  /*2190*/  ISETP.NE.AND P0, PT, R2, 0x1, PT ;  /* 0x000000010200780c */ /* 0x000fc80003f05270 */
[----:B---3--:R-:W-:-:S04]  /*21a0*/  SHF.R.U32.HI R6, RZ, R6, R3 ;  /* 0x00000006ff067219 */ /* 0x008fc80000011603 */
[----:B------:R-:W-:Y:S02]  /*21b0*/  SEL R3, R11, R6, !P0 ;  /* 0x000000060b037207 */ /* 0x000fe40004000000 */
[----:B----4-:R-:W-:-:S04]  /*21c0*/  ISETP.NE.AND P1, PT, R16, 0x1, PT ;  /* 0x000000011000780c */ /* 0x010fc80003f25270 */
[----:B------:R-:W-:-:S05]  /*21d0*/  SEL R4, R13, R4, !P1 ;  /* 0x000000040d047207 */ /* 0x000fca0004800000 */
[----:B------:R-:W-:Y:S02]  /*21e0*/  IMAD.IADD R5, R3, 0x1, -R4 ;  /* 0x0000000103057824 */ /* 0x000fe400078e0a04 */
[----:B------:R-:W-:Y:S02]  /*21f0*/  IMAD.IADD R3, R4, 0x1, -R3 ;  /* 0x0000000104037824 */ /* 0x000fe400078e0a03 */
[----:B------:R-:W-:Y:S02]  /*2200*/  IMAD R13, R5, R16, R13 ;  /* 0x00000010050d7224 */ /* 0x000fe400078e020d */
[----:B------:R-:W-:-:S07]  /*2210*/  IMAD R11, R3, R2, R11 ;  /* 0x00000002030b7224 */ /* 0x000fce00078e020b */
.L_x_34:
[----:B------:R-:W-:Y:S01]  /*2220*/  VIADD R14, R14, 0x1 ;  /* 0x000000010e0e7836 */ /* 0x000fe20000000000 */
[----:B------:R-:W-:Y:S01]  /*2230*/  PLOP3.LUT P1, PT, PT, PT, PT, 0x80, 0x8 ;  /* 0x000000000008781c */ /* 0x000fe20003f2f070 */
[----:B------:R-:W-:Y:S02]  /*2240*/  IMAD.IADD R21, R13, 0x1, R68 ;  /* 0x000000010d157824 */ /* 0x000fe400078e0244 */
[----:B------:R-:W-:Y:S01]  /*2250*/  IMAD.IADD R20, R11, 0x1, R66 ;  /* 0x000000010b147824 */ /* 0x000fe200078e0242 */
[----:B------:R-:W-:-:S04]  /*2260*/  ISETP.NE.AND P0, PT, R14, 0x2, PT ;  /* 0x000000020e00780c */ /* 0x000fc80003f05270 */
[----:B------:R-:W-:Y:S02]  /*2270*/  SEL R3, RZ, 0x1, P0 ;  /* 0x00000001ff037807 */ /* 0x000fe40000000000 */
[----:B------:R-:W-:Y:S02]  /*2280*/  SEL R14, R14, RZ, P0 ;  /* 0x000000ff0e0e7207 */ /* 0x000fe40000000000 */
[----:B------:R-:W-:Y:S01]  /*2290*/  LOP3.LUT R12, R12, R3, RZ, 0x3c, !PT ;  /* 0x000000030c0c7212 */ /* 0x000fe200078e3cff */
[----:B------:R-:W-:Y:S06]  /*22a0*/  @P2 BRA `(.L_x_35) ;  /* 0xfffffff000a02947 */ /* 0x000fec000383ffff */
[----:B------:R-:W-:Y:S01]  /*22b0*/  UIADD3 UR4, UPT, UPT, UR4, 0x20, URZ ;  /* 0x0000002004047890 */ /* 0x000fe2000fffe0ff */
[----:B------:R-:W-:-:S03]  /*22c0*/  SHF.L.U32 R3, R15, 0x1f, RZ ;  /* 0x0000001f0f037819 */ /* 0x000fc600000006ff */
[----:B------:R-:W-:-:S09]  /*22d0*/  ULEA UR5, UR6, UR4, 0x3 ;  /* 0x0000000406057291 */ /* 0x000fd2000f8e18ff */
[----:B------:R-:W1:Y:S02]  /*22e0*/  SYNCS.PHASECHK.TRANS64.TRYWAIT P0, [UR5], R3 ;  /* 0x00000003ff0075a7 */ /* 0x000e640008001105 */
[----:B-1----:R-:W-:Y:S05]  /*22f0*/  @!P0 BRA `(.L_x_36) ;  /* 0x0000004c00a88947 */ /* 0x002fea0003800000 */
.L_x_120:
[----:B------:R-:W-:-:S04]  /*2300*/  UIADD3 UR6, UPT, UPT, UR6, 0x1, URZ ;  /* 0x0000000106067890 */ /* 0x000fc8000fffe0ff */
[----:B------:R-:W-:-:S04]  /*2310*/  UISETP.NE.AND UP0, UPT, UR6, 0x4, UPT ;  /* 0x000000040600788c */ /* 0x000fc8000bf05270 */
[----:B------:R-:W-:Y:S02]  /*2320*/  USEL UR7, URZ, 0x1, UP0 ;  /* 0x00000001ff077887 */ /* 0x000fe40008000000 */
[----:B------:R-:W-:-:S04]  /*2330*/  USEL UR6, UR6, URZ, UP0 ;  /* 0x000000ff06067287 */ /* 0x000fc80008000000 */
[----:B------:R-:W-:Y:S01]  /*2340*/  ULEA UR5, UR6, UR4, 0x3 ;  /* 0x0000000406057291 */ /* 0x000fe2000f8e18ff */
[----:B------:R-:W-:-:S04]  /*2350*/  LOP3.LUT R2, R15, UR7, RZ, 0x3c, !PT ;  /* 0x000000070f027c12 */ /* 0x000fc8000f8e3cff */
[----:B-1----:R-:W-:-:S04]  /*2360*/  SHF.L.U32 R3, R2, 0x1f, RZ ;  /* 0x0000001f02037819 */ /* 0x002fc800000006ff */
[----:B------:R-:W1:Y:S02]  /*2370*/  SYNCS.PHASECHK.TRANS64.TRYWAIT P0, [UR5], R3 ;  /* 0x00000003ff0075a7 */ /* 0x000e640008001105 */
[----:B-1----:R-:W-:Y:S05]  /*2380*/  @!P0 BRA `(.L_x_37) ;  /* 0x0000004c009c8947 */ /* 0x002fea0003800000 */
.L_x_122:
        /* <DEDUP_REMOVED lines=9> */
.L_x_124:
[----:B------:R-:W-:-:S04]  /*2420*/  UIADD3 UR6, UPT, UPT, UR6, 0x1, URZ ;  /* 0x0000000106067890 */ /* 0x000fc8000fffe0ff */
[----:B------:R-:W-:-:S04]  /*2430*/  UISETP.NE.AND UP0, UPT, UR6, 0x4, UPT ;  /* 0x000000040600788c */ /* 0x000fc8000bf05270 */
[----:B------:R-:W-:Y:S02]  /*2440*/  USEL UR5, URZ, 0x1, UP0 ;  /* 0x00000001ff057887 */ /* 0x000fe40008000000 */
[----:B------:R-:W-:-:S04]  /*2450*/  USEL UR6, UR6, URZ, UP0 ;  /* 0x000000ff06067287 */ /* 0x000fc80008000000 */
[----:B------:R-:W-:Y:S01]  /*2460*/  ULEA UR6, UR6, UR4, 0x3 ;  /* 0x0000000406067291 */ /* 0x000fe2000f8e18ff */
[----:B-1----:R-:W-:-:S04]  /*2470*/  LOP3.LUT R3, R2, UR5, RZ, 0x3c, !PT ;  /* 0x0000000502037c12 */ /* 0x002fc8000f8e3cff */
[----:B------:R-:W-:Y:S01]  /*2480*/  SHF.L.U32 R3, R3, 0x1f, RZ ;  /* 0x0000001f03037819 */ /* 0x000fe200000006ff */
[----:B----4-:R-:W-:-:S07]  /*2490*/  IMAD.U32 R0, RZ, RZ, UR6 ;  /* 0x00000006ff007e24 */ /* 0x010fce000f8e00ff */
.L_x_39:
[----:B-1----:R1:W2:Y:S02]  /*24a0*/  SYNCS.PHASECHK.TRANS64.TRYWAIT P0, [R0+URZ], R3 ;  /* 0x00000003000075a7 */ /* 0x0022a400080011ff */
[----:B--2---:R-:W-:Y:S05]  /*24b0*/  @!P0 NANOSLEEP.SYNCS 0x989680 ;  /* 0x009896800000895d */ /* 0x004fea0003900000 */
[----:B------:R-:W2:Y:S02]  /*24c0*/  @!P0 SYNCS.PHASECHK.TRANS64 P0, [R0+URZ], R3 ;  /* 0x00000003000085a7 */ /* 0x000ea400080010ff */
[----:B--2---:R-:W-:Y:S05]  /*24d0*/  @P0 EXIT ;  /* 0x000000000000094d */ /* 0x004fea0003800000 */
[----:B------:R-:W-:Y:S05]  /*24e0*/  BRA `(.L_x_39) ;  /* 0xfffffffc00ec7947 */ /* 0x000fea000383ffff */
.L_x_17:
[----:B------:R-:W-:-:S04]  /*24f0*/  UISETP.NE.AND UP1, UPT, UR37, URZ, UPT ;  /* 0x000000ff2500728c */ /* 0x000fc8000bf25270 */
[----:B------:R-:W-:-:S09]  /*2500*/  UISETP.NE.OR UP1, UPT, UR8, 0x1, UP1 ;  /* 0x000000010800788c */ /* 0x000fd20008f25670 */
[----:B------:R-:W-:Y:S05]  /*2510*/  BRA.U UP1, `(.L_x_40) ;  /* 0x0000000501487547 */ /* 0x000fea000b800000 */
[----:B------:R-:W-:Y:S01]  /*2520*/  ISETP.NE.AND P2, PT, R2, RZ, PT ;  /* 0x000000ff0200720c */ /* 0x000fe20003f45270 */
[----:B------:R-:W-:Y:S01]  /*2530*/  IMAD.MOV.U32 R12, RZ, RZ, 0x1 ;  /* 0x00000001ff0c7424 */ /* 0x000fe200078e00ff */
[----:B------:R-:W-:Y:S02]  /*2540*/  CS2R R10, SRZ ;  /* 0x00000000000a7805 */ /* 0x000fe4000001ff00 */
[----:B------:R-:W-:Y:S01]  /*2550*/  CS2R R8, SRZ ;  /* 0x0000000000087805 */ /* 0x000fe2000001ff00 */
[----:B------:R-:W-:Y:S01]  /*2560*/  UMOV UR4, 0x400 ;  /* 0x0000040000047882 */ /* 0x000fe20000000000 */
[----:B------:R-:W-:Y:S01]  /*2570*/  UMOV UR6, URZ ;  /* 0x000000ff00067c82 */ /* 0x000fe20008000000 */
[----:B------:R-:W-:-:S12]  /*2580*/  ULEA UR37, UR37, UR4, 0x18 ;  /* 0x0000000425257291 */ /* 0x000fd8000f8ec0ff */
.L_x_44:
[----:B------:R-:W-:Y:S02]  /*2590*/  LEA R0, R8, UR37, 0x3 ;  /* 0x0000002508007c11 */ /* 0x000fe4000f8e18ff */
[----:B------:R-:W-:-:S03]  /*25a0*/  SHF.L.U32 R5, R9, 0x1f, RZ ;  /* 0x0000001f09057819 */ /* 0x000fc600000006ff */
[----:B------:R-:W-:Y:S01]  /*25b0*/  VIADD R4, R0, 0xf0 ;  /* 0x000000f000047836 */ /* 0x000fe20000000000 */
[----:B------:R-:W1:Y:S02]  /*25c0*/  SYNCS.PHASECHK.TRANS64.TRYWAIT P0, [R0+URZ+0xe0], R5 ;  /* 0x0000e005000075a7 */ /* 0x000e6400080011ff */
[----:B-1----:R-:W-:Y:S05]  /*25d0*/  @!P0 BRA `(.L_x_41) ;  /* 0x0000004c00388947 */ /* 0x002fea0003800000 */
.L_x_125:
[----:B------:R-:W-:Y:S01]  /*25e0*/  ULEA UR5, UR6, UR37, 0x3 ;  /* 0x0000002506057291 */ /* 0x000fe2000f8e18ff */
[----:B------:R-:W-:Y:S02]  /*25f0*/  PRMT R4, RZ, 0x654, R4 ;  /* 0x00000654ff047816 */ /* 0x000fe40000000004 */
[----:B-1----:R-:W-:Y:S01]  /*2600*/  SHF.L.U32 R5, R12, 0x1f, RZ ;  /* 0x0000001f0c057819 */ /* 0x002fe200000006ff */
[----:B------:R-:W-:Y:S01]  /*2610*/  UIADD3 UR4, UPT, UPT, UR5, 0x80, URZ ;  /* 0x0000008005047890 */ /* 0x000fe2000fffe0ff */
[----:B------:R1:W-:Y:S05]  /*2620*/  SYNCS.ARRIVE.TRANS64.RED.A1T0 RZ, [R4+URZ], RZ ;  /* 0x000000ff04ff79a7 */ /* 0x0003ea00081004ff */
[----:B------:R-:W-:Y:S01]  /*2630*/  IMAD.U32 R7, RZ, RZ, UR4 ;  /* 0x00000004ff077e24 */ /* 0x000fe2000f8e00ff */
[----:B------:R-:W2:Y:S04]  /*2640*/  SYNCS.PHASECHK.TRANS64.TRYWAIT P0, [UR5+0x90], R5 ;  /* 0x00009005ff0075a7 */ /* 0x000ea80008001105 */
[----:B------:R-:W-:Y:S01]  /*2650*/  PRMT R6, R2, 0x654, R7 ;  /* 0x0000065402067816 */ /* 0x000fe20000000007 */
[----:B-1----:R-:W-:Y:S01]  /*2660*/  @!P2 IMAD.MOV.U32 R4, RZ, RZ, 0x10 ;  /* 0x00000010ff04a424 */ /* 0x002fe200078e00ff */
[----:B--2---:R-:W-:Y:S06]  /*2670*/  @!P0 BRA `(.L_x_42) ;  /* 0x0000004c00248947 */ /* 0x004fec0003800000 */
.L_x_127:
[----:B------:R-:W-:Y:S01]  /*2680*/  ULEA UR4, UR6, UR37, 0x4 ;  /* 0x0000002506047291 */ /* 0x000fe2000f8e20ff */
[----:B------:R-:W-:Y:S01]  /*2690*/  SEL R3, R6, R3, !P2 ;  /* 0x0000000306037207 */ /* 0x000fe20005000000 */
[----:B------:R-:W-:Y:S01]  /*26a0*/  UIADD3 UR5, UPT, UPT, UR5, 0x80, URZ ;  /* 0x0000008005057890 */ /* 0x000fe2000fffe0ff */
[----:B-1----:R-:W-:Y:S01]  /*26b0*/  LEA R0, R11, UR37, 0x3 ;  /* 0x000000250b007c11 */ /* 0x002fe2000f8e18ff */
[----:B------:R-:W-:Y:S01]  /*26c0*/  UIADD3 UR4, UPT, UPT, UR4, 0x110, URZ ;  /* 0x0000011004047890 */ /* 0x000fe2000fffe0ff */
[----:B------:R-:W-:Y:S01]  /*26d0*/  SHF.L.U32 R5, R10, 0x1f, RZ ;  /* 0x0000001f0a057819 */ /* 0x000fe200000006ff */
[----:B------:R1:W-:Y:S01]  /*26e0*/  @!P2 SYNCS.ARRIVE.TRANS64.RED RZ, [R3+URZ], R4 ;  /* 0x0000000403ffa9a7 */ /* 0x0003e200080004ff */
[----:B------:R-:W-:Y:S01]  /*26f0*/  UIADD3 UR6, UPT, UPT, UR6, 0x1, URZ ;  /* 0x0000000106067890 */ /* 0x000fe2000fffe0ff */
[----:B------:R-:W-:-:S03]  /*2700*/  VIADD R8, R8, 0x1 ;  /* 0x0000000108087836 */ /* 0x000fc60000000000 */
[----:B------:R-:W-:Y:S02]  /*2710*/  UISETP.NE.AND UP0, UPT, UR6, 0x2, UPT ;  /* 0x000000020600788c */ /* 0x000fe4000bf05270 */
[----:B------:R-:W-:Y:S06]  /*2720*/  UGETNEXTWORKID.BROADCAST [UR4], [UR5] ;  /* 0x00000000040073ca */ /* 0x000fec0008000100 */
[----:B------:R-:W-:Y:S01]  /*2730*/  USEL UR4, URZ, 0x1, UP0 ;  /* 0x00000001ff047887 */ /* 0x000fe20008000000 */
[----:B------:R-:W-:Y:S01]  /*2740*/  ISETP.NE.AND P0, PT, R8, 0x2, PT ;  /* 0x000000020800780c */ /* 0x000fe20003f05270 */
[----:B------:R-:W-:Y:S01]  /*2750*/  USEL UR6, UR6, URZ, UP0 ;  /* 0x000000ff06067287 */ /* 0x000fe20008000000 */
[----:B------:R-:W2:Y:S03]  /*2760*/  SYNCS.PHASECHK.TRANS64.TRYWAIT P1, [R0+URZ+0x80], R5 ;  /* 0x00008005000075a7 */ /* 0x000ea600080211ff */
[----:B------:R-:W-:Y:S01]  /*2770*/  LOP3.LUT R12, R12, UR4, RZ, 0x3c, !PT ;  /* 0x000000040c0c7c12 */ /* 0x000fe2000f8e3cff */
[----:B-12---:R-:W-:Y:S07]  /*2780*/  @!P1 BRA `(.L_x_43) ;  /* 0x0000004800f89947 */ /* 0x006fee0003800000 */
.L_x_128:
[C---:B------:R-:W-:Y:S01]  /*2790*/  LEA R4, R11.reuse, UR37, 0x4 ;  /* 0x000000250b047c11 */ /* 0x040fe2000f8e20ff */
[----:B-1----:R-:W-:Y:S01]  /*27a0*/  VIADD R0, R0, 0x90 ;  /* 0x0000009000007836 */ /* 0x002fe20000000000 */
[----:B------:R-:W-:Y:S01]  /*27b0*/  SEL R8, R8, RZ, P0 ;  /* 0x000000ff08087207 */ /* 0x000fe20000000000 */
[----:B------:R-:W-:-:S03]  /*27c0*/  VIADD R11, R11, 0x1 ;  /* 0x000000010b0b7836 */ /* 0x000fc60000000000 */
[----:B------:R-:W1:Y:S01]  /*27d0*/  LDS.128 R4, [R4+0x110] ;  /* 0x0001100004047984 */ /* 0x000e620000000c00 */
[----:B------:R-:W-:Y:S02]  /*27e0*/  PRMT R0, RZ, 0x654, R0 ;  /* 0x00000654ff007816 */ /* 0x000fe40000000000 */
[C---:B------:R-:W-:Y:S01]  /*27f0*/  ISETP.NE.AND P1, PT, R11.reuse, 0x2, PT ;  /* 0x000000020b00780c */ /* 0x040fe20003f25270 */
[----:B------:R-:W-:Y:S01]  /*2800*/  @!PT LDS RZ, [RZ] ;  /* 0x00000000fffff984 */ /* 0x000fe20000000800 */
[----:B------:R-:W-:Y:S01]  /*2810*/  @!PT LDS RZ, [RZ] ;  /* 0x00000000fffff984 */ /* 0x000fe20000000800 */
[----:B------:R-:W-:Y:S01]  /*2820*/  @!PT LDS RZ, [RZ] ;  /* 0x00000000fffff984 */ /* 0x000fe20000000800 */
[----:B------:R-:W-:Y:S01]  /*2830*/  @!PT LDS RZ, [RZ] ;  /* 0x00000000fffff984 */ /* 0x000fe20000000800 */
[----:B------:R2:W-:Y:S06]  /*2840*/  MEMBAR.ALL.CTA ;  /* 0x0000000000007992 */ /* 0x0005ec0000008000 */
[----:B--2---:R-:W2:Y:S01]  /*2850*/  FENCE.VIEW.ASYNC.S ;  /* 0x00000000000073c6 */ /* 0x004ea20000000000 */
[----:B------:R-:W-:Y:S01]  /*2860*/  SEL R11, R11, RZ, P1 ;  /* 0x000000ff0b0b7207 */ /* 0x000fe20000800000 */
[----:B--2---:R2:W-:Y:S01]  /*2870*/  SYNCS.ARRIVE.TRANS64.RED.A1T0 RZ, [R0+URZ], RZ ;  /* 0x000000ff00ff79a7 */ /* 0x0045e200081004ff */
[----:B-1----:R-:W-:-:S02]  /*2880*/  LOP3.LUT P3, RZ, R6, 0x1, RZ, 0xc0, !PT ;  /* 0x0000000106ff7812 */ /* 0x002fc4000786c0ff */
[----:B------:R-:W-:-:S04]  /*2890*/  SEL R5, RZ, 0x1, P1 ;  /* 0x00000001ff057807 */ /* 0x000fc80000800000 */
[----:B------:R-:W-:Y:S02]  /*28a0*/  LOP3.LUT R10, R10, R5, RZ, 0x3c, !PT ;  /* 0x000000050a0a7212 */ /* 0x000fe400078e3cff */
[----:B--2---:R-:W-:-:S04]  /*28b0*/  SEL R0, RZ, 0x1, P0 ;  /* 0x00000001ff007807 */ /* 0x004fc80000000000 */
[----:B------:R-:W-:Y:S01]  /*28c0*/  LOP3.LUT R9, R9, R0, RZ, 0x3c, !PT ;  /* 0x0000000009097212 */ /* 0x000fe200078e3cff */
[----:B------:R-:W-:Y:S06]  /*28d0*/  @P3 BRA `(.L_x_44) ;  /* 0xfffffffc002c3947 */ /* 0x000fec000383ffff */
[----:B------:R-:W-:Y:S01]  /*28e0*/  ULEA UR5, UR6, UR37, 0x3 ;  /* 0x0000002506057291 */ /* 0x000fe2000f8e18ff */
[----:B------:R-:W-:-:S08]  /*28f0*/  SHF.L.U32 R3, R12, 0x1f, RZ ;  /* 0x0000001f0c037819 */ /* 0x000fd000000006ff */
[----:B------:R-:W1:Y:S02]  /*2900*/  SYNCS.PHASECHK.TRANS64 P0, [UR5+0x90], R3 ;  /* 0x00009003ff0075a7 */ /* 0x000e640008001005 */
[----:B-1----:R-:W-:Y:S05]  /*2910*/  @P0 BRA `(.L_x_45) ;  /* 0x0000000000080947 */ /* 0x002fea0003800000 */
[----:B------:R-:W1:Y:S02]  /*2920*/  SYNCS.PHASECHK.TRANS64.TRYWAIT P0, [UR5+0x90], R3 ;  /* 0x00009003ff0075a7 */ /* 0x000e640008001105 */
[----:B-1----:R-:W-:Y:S05]  /*2930*/  @!P0 BRA `(.L_x_46) ;  /* 0x0000004800a08947 */ /* 0x002fea0003800000 */
.L_x_45:
[----:B------:R-:W-:-:S04]  /*2940*/  UIADD3 UR4, UPT, UPT, UR6, 0x1, URZ ;  /* 0x0000000106047890 */ /* 0x000fc8000fffe0ff */
[----:B------:R-:W-:-:S04]  /*2950*/  UISETP.NE.AND UP0, UPT, UR4, 0x2, UPT ;  /* 0x000000020400788c */ /* 0x000fc8000bf05270 */
[----:B------:R-:W-:Y:S02]  /*2960*/  USEL UR7, URZ, 0x1, UP0 ;  /* 0x00000001ff077887 */ /* 0x000fe40008000000 */
[----:B------:R-:W-:-:S04]  /*2970*/  USEL UR4, UR4, URZ, UP0 ;  /* 0x000000ff04047287 */ /* 0x000fc80008000000 */
[----:B------:R-:W-:Y:S01]  /*2980*/  ULEA UR4, UR4, UR37, 0x3 ;  /* 0x0000002504047291 */ /* 0x000fe2000f8e18ff */
[----:B-1----:R-:W-:-:S04]  /*2990*/  LOP3.LUT R3, R12, UR7, RZ, 0x3c, !PT ;  /* 0x000000070c037c12 */ /* 0x002fc8000f8e3cff */
[----:B------:R-:W-:-:S04]  /*29a0*/  SHF.L.U32 R0, R3, 0x1f, RZ ;  /* 0x0000001f03007819 */ /* 0x000fc800000006ff */
[----:B------:R-:W1:Y:S02]  /*29b0*/  SYNCS.PHASECHK.TRANS64 P0, [UR4+0x90], R0 ;  /* 0x00009000ff0075a7 */ /* 0x000e640008001004 */
[----:B-1----:R-:W-:Y:S05]  /*29c0*/  @P0 EXIT ;  /* 0x000000000000094d */ /* 0x002fea0003800000 */
[----:B------:R-:W-:Y:S02]  /*29d0*/  SHF.L.U32 R3, R3, 0x1f, RZ ;  /* 0x0000001f03037819 */ /* 0x000fe400000006ff */
[----:B------:R-:W-:-:S07]  /*29e0*/  MOV R0, UR4 ;  /* 0x0000000400007c02 */ /* 0x000fce0008000f00 */
.L_x_47:
[----:B-1----:R1:W2:Y:S02]  /*29f0*/  SYNCS.PHASECHK.TRANS64.TRYWAIT P0, [R0+URZ+0x90], R3 ;  /* 0x00009003000075a7 */ /* 0x0022a400080011ff */
[----:B--2---:R-:W-:Y:S05]  /*2a00*/  @!P0 NANOSLEEP.SYNCS 0x989680 ;  /* 0x009896800000895d */ /* 0x004fea0003900000 */
[----:B------:R-:W2:Y:S02]  /*2a10*/  @!P0 SYNCS.PHASECHK.TRANS64 P0, [R0+URZ+0x90], R3 ;  /* 0x00009003000085a7 */ /* 0x000ea400080010ff */
[----:B--2---:R-:W-:Y:S05]  /*2a20*/  @P0 EXIT ;  /* 0x000000000000094d */ /* 0x004fea0003800000 */
[----:B------:R-:W-:Y:S05]  /*2a30*/  BRA `(.L_x_47) ;  /* 0xfffffffc00ec7947 */ /* 0x000fea000383ffff */
.L_x_40:
[----:B------:R-:W-:-:S09]  /*2a40*/  UISETP.NE.AND UP1, UPT, UR8, URZ, UPT ;  /* 0x000000ff0800728c */ /* 0x000fd2000bf25270 */
[----:B------:R-:W-:Y:S05]  /*2a50*/  BRA.U UP1, `(.L_x_48) ;  /* 0x0000000d01cc7547 */ /* 0x000fea000b800000 */
[----:B------:R-:W-:Y:S01]  /*2a60*/  UMOV UR4, 0x40 ;  /* 0x0000004000047882 */ /* 0x000fe20000000000 */
[----:B------:R-:W-:Y:S01]  /*2a70*/  NOP ;  /* 0x0000000000007918 */ /* 0x000fe20000000000 */
[----:B------:R-:W-:Y:S01]  /*2a80*/  ULEA UR4, UR37, UR4, 0x18 ;  /* 0x0000000425047291 */ /* 0x000fe2000f8ec0ff */
[----:B------:R-:W-:Y:S02]  /*2a90*/  UMOV UR5, 0x400 ;  /* 0x0000040000057882 */ /* 0x000fe40000000000 */
[----:B------:R-:W-:-:S06]  /*2aa0*/  ULEA UR37, UR37, UR5, 0x18 ;  /* 0x0000000525257291 */ /* 0x000fcc000f8ec0ff */
[----:B------:R-:W1:Y:S02]  /*2ab0*/  LDS.U8 R0, [UR4+0x1c] ;  /* 0x00001c04ff007984 */ /* 0x000e640008000000 */
[----:B-1----:R-:W-:-:S13]  /*2ac0*/  ISETP.NE.AND P0, PT, R0, RZ, PT ;  /* 0x000000ff0000720c */ /* 0x002fda0003f05270 */
[----:B------:R-:W-:Y:S05]  /*2ad0*/  @P0 BRA `(.L_x_49) ;  /* 0x0000000000580947 */ /* 0x000fea0003800000 */
[----:B------:R-:W-:-:S13]  /*2ae0*/  ELECT P0, URZ, PT ;  /* 0x0000000000ff782f */ /* 0x000fda0003800000 */
[----:B------:R-:W-:Y:S05]  /*2af0*/  @!P0 BRA `(.L_x_50) ;  /* 0x0000000000608947 */ /* 0x000fea0003800000 */
[----:B------:R-:W-:Y:S01]  /*2b00*/  UMOV UR5, 0x10 ;  /* 0x0000001000057882 */ /* 0x000fe20000000000 */
[----:B------:R-:W-:Y:S01]  /*2b10*/  HFMA2 R0, -RZ, RZ, 0, 5.9604644775390625e-08 ;  /* 0x00000001ff007431 */ /* 0x000fe200000001ff */
[----:B------:R-:W-:-:S03]  /*2b20*/  MOV R2, 0xffff ;  /* 0x0000ffff00027802 */ /* 0x000fc60000000f00 */
[----:B------:R-:W-:Y:S04]  /*2b30*/  DEPBAR.LE SB1, 0x36 ;  /* 0x00009d800000791a */ /* 0x000fe80000000000 */
[----:B------:R-:W1:Y:S02]  /*2b40*/  UTCATOMSWS.FIND_AND_SET.ALIGN UP0, UR5, UR5 ;  /* 0x00000005000575e3 */ /* 0x000e640008000800 */
[----:B-1----:R-:W-:Y:S01]  /*2b50*/  MOV R3, UR5 ;  /* 0x0000000500037c02 */ /* 0x002fe20008000f00 */
[----:B------:R-:W-:Y:S06]  /*2b60*/  BRA.U UP0, `(.L_x_51) ;  /* 0x0000000100187547 */ /* 0x000fec000b800000 */
.L_x_52:
[----:B------:R-:W-:Y:S05]  /*2b70*/  NANOSLEEP 0x64 ;  /* 0x000000640000795d */ /* 0x000fea0003800000 */
[----:B------:R-:W-:-:S05]  /*2b80*/  UMOV UR5, 0x10 ;  /* 0x0000001000057882 */ /* 0x000fca0000000000 */
[----:B------:R-:W-:Y:S04]  /*2b90*/  DEPBAR.LE SB1, 0x36 ;  /* 0x00009d800000791a */ /* 0x000fe80000000000 */
[----:B------:R-:W1:Y:S02]  /*2ba0*/  UTCATOMSWS.FIND_AND_SET.ALIGN UP0, UR5, UR5 ;  /* 0x00000005000575e3 */ /* 0x000e640008000800 */
[----:B-1----:R-:W-:Y:S01]  /*2bb0*/  MOV R3, UR5 ;  /* 0x0000000500037c02 */ /* 0x002fe20008000f00 */
[----:B------:R-:W-:Y:S05]  /*2bc0*/  BRA.U !UP0, `(.L_x_52) ;  /* 0xfffffffd08e87547 */ /* 0x000fea000b83ffff */
.L_x_51:
[-C--:B------:R-:W-:Y:S02]  /*2bd0*/  SHF.L.U32 R2, R2, R3.reuse, RZ ;  /* 0x0000000302027219 */ /* 0x080fe400000006ff */
[----:B------:R-:W-:Y:S01]  /*2be0*/  SHF.L.U32 R0, R0, R3, RZ ;  /* 0x0000000300007219 */ /* 0x000fe200000006ff */
[----:B------:R-:W-:Y:S02]  /*2bf0*/  IMAD.SHL.U32 R3, R3, 0x20, RZ ;  /* 0x0000002003037824 */ /* 0x000fe400078e00ff */
[----:B------:R1:W-:Y:S04]  /*2c00*/  ATOMS.OR RZ, [UR4+0x14], R2 ;  /* 0x00001402ffff798c */ /* 0x0003e8000b000004 */
[----:B------:R1:W-:Y:S04]  /*2c10*/  ATOMS.OR RZ, [UR4+0x18], R0 ;  /* 0x00001800ffff798c */ /* 0x0003e8000b000004 */
[----:B------:R1:W-:Y:S01]  /*2c20*/  STS [UR37+0x130], R3 ;  /* 0x00013003ff007988 */ /* 0x0003e20008000825 */
[----:B------:R-:W-:Y:S05]  /*2c30*/  BRA `(.L_x_50) ;  /* 0x0000000000107947 */ /* 0x000fea0003800000 */
.L_x_49:
[----:B------:R-:W-:Y:S02]  /*2c40*/  MOV R0, 0xffffffff ;  /* 0xffffffff00007802 */ /* 0x000fe40000000f00 */
[----:B------:R-:W-:-:S03]  /*2c50*/  MOV R2, 0x2c80 ;  /* 0x00002c8000027802 */ /* 0x000fc60000000f00 */
[----:B------:R1:W-:Y:S04]  /*2c60*/  STS [UR37+0x130], R0 ;  /* 0x00013000ff007988 */ /* 0x0003e80008000825 */
[----:B-1-3-5:R-:W-:Y:S05]  /*2c70*/  CALL.REL.NOINC `($__internal_1_$__cuda_sm10x_tcgen05_guardrail_trap_phase_invalid_during_alloc) ;  /* 0x0000004c00747944 */ /* 0x02afea0003c00000 */
.L_x_50:
[----:B------:R-:W-:Y:S05]  /*2c80*/  WARPSYNC.ALL ;  /* 0x0000000000007948 */ /* 0x000fea0003800000 */
[----:B------:R-:W2:Y:S01]  /*2c90*/  S2UR UR5, SR_CgaCtaId ;  /* 0x00000000000579c3 */ /* 0x000ea20000008800 */
[----:B------:R-:W-:Y:S01]  /*2ca0*/  UMOV UR4, 0x400 ;  /* 0x0000040000047882 */ /* 0x000fe20000000000 */
[----:B------:R-:W-:-:S06]  /*2cb0*/  NOP ;  /* 0x0000000000007918 */ /* 0x000fcc0000000000 */
[----:B------:R-:W-:Y:S06]  /*2cc0*/  BAR.ARV 0x6, 0xa0 ;  /* 0x0182800000007b1d */ /* 0x000fec0000002000 */
[----:B------:R-:W4:Y:S01]  /*2cd0*/  LDCU UR7, c[0x0][0x38c] ;  /* 0x00007180ff0777ac */ /* 0x000f220008000800 */
[----:B------:R-:W-:Y:S01]  /*2ce0*/  IMAD.MOV.U32 R11, RZ, RZ, 0x1 ;  /* 0x00000001ff0b7424 */ /* 0x000fe200078e00ff */
[----:B------:R-:W-:Y:S01]  /*2cf0*/  CS2R R8, SRZ ;  /* 0x0000000000087805 */ /* 0x000fe2000001ff00 */
[----:B------:R-:W-:Y:S01]  /*2d00*/  IMAD.MOV.U32 R10, RZ, RZ, RZ ;  /* 0x000000ffff0a7224 */ /* 0x000fe200078e00ff */
[----:B------:R-:W3:Y:S01]  /*2d10*/  LDCU UR6, c[0x0][0x38c] ;  /* 0x00007180ff0677ac */ /* 0x000ee20008000800 */
[----:B------:R-:W-:Y:S01]  /*2d20*/  UMOV UR15, URZ ;  /* 0x000000ff000f7c82 */ /* 0x000fe20008000000 */
[----:B------:R-:W-:Y:S01]  /*2d30*/  UMOV UR14, URZ ;  /* 0x000000ff000e7c82 */ /* 0x000fe20008000000 */
[----:B--2---:R-:W-:Y:S01]  /*2d40*/  ULEA UR5, UR5, UR4, 0x18 ;  /* 0x0000000405057291 */ /* 0x004fe2000f8ec0ff */
[----:B------:R-:W-:Y:S01]  /*2d50*/  UMOV UR24, 0x0 ;  /* 0x0000000000187882 */ /* 0x000fe20000000000 */
[----:B------:R-:W-:-:S02]  /*2d60*/  UMOV UR25, 0x4100910 ;  /* 0x0410091000197882 */ /* 0x000fc40000000000 */
[----:B------:R-:W-:Y:S02]  /*2d70*/  UIADD3 UR10, UPT, UPT, UR5, 0x6800, URZ ;  /* 0x00006800050a7890 */ /* 0x000fe4000fffe0ff */
[----:B------:R-:W-:Y:S02]  /*2d80*/  UIADD3 UR11, UPT, UPT, UR5, 0xe800, URZ ;  /* 0x0000e800050b7890 */ /* 0x000fe4000fffe0ff */
[----:B----4-:R-:W-:Y:S01]  /*2d90*/  UIADD3 UR7, UPT, UPT, UR7, 0x1f, URZ ;  /* 0x0000001f07077890 */ /* 0x010fe2000fffe0ff */
[----:B-1----:R-:W1:Y:S01]  /*2da0*/  LDS R0, [UR5+0x130] ;  /* 0x00013005ff007984 */ /* 0x002e620008000800 */
[----:B------:R-:W-:Y:S02]  /*2db0*/  USHF.R.U32.HI UR10, URZ, 0x4, UR10 ;  /* 0x00000004ff0a7899 */ /* 0x000fe4000801160a */
[----:B------:R-:W-:Y:S02]  /*2dc0*/  USHF.R.S32.HI UR4, URZ, 0x1f, UR7 ;  /* 0x0000001fff047899 */ /* 0x000fe40008011407 */
[----:B------:R-:W-:-:S02]  /*2dd0*/  USHF.R.U32.HI UR11, URZ, 0x4, UR11 ;  /* 0x00000004ff0b7899 */ /* 0x000fc4000801160b */
[----:B------:R-:W-:Y:S02]  /*2de0*/  ULEA.HI UR4, UR4, UR7, URZ, 0x5 ;  /* 0x0000000704047291 */ /* 0x000fe4000f8f28ff */
[----:B------:R-:W-:Y:S02]  /*2df0*/  ULOP3.LUT UR10, UR10, 0x3fff, URZ, 0xc0, !UPT ;  /* 0x00003fff0a0a7892 */ /* 0x000fe4000f8ec0ff */
[----:B------:R-:W-:Y:S02]  /*2e00*/  USHF.R.S32.HI UR4, URZ, 0x5, UR4 ;  /* 0x00000005ff047899 */ /* 0x000fe40008011404 */
[----:B------:R-:W-:Y:S02]  /*2e10*/  ULOP3.LUT UR11, UR11, 0x3fff, URZ, 0xc0, !UPT ;  /* 0x00003fff0b0b7892 */ /* 0x000fe4000f8ec0ff */
[----:B------:R-:W-:Y:S01]  /*2e20*/  UISETP.LT.AND UP0, UPT, UR4, 0x1, UPT ;  /* 0x000000010400788c */ /* 0x000fe2000bf01270 */
[----:B------:R-:W-:Y:S01]  /*2e30*/  UMOV UR22, 0x0 ;  /* 0x0000000000167882 */ /* 0x000fe20000000000 */
[----:B------:R-:W-:-:S02]  /*2e40*/  UMOV UR23, 0x4100910 ;  /* 0x0410091000177882 */ /* 0x000fc40000000000 */
[----:B------:R-:W-:Y:S02]  /*2e50*/  USEL UR9, UR4, 0x1, !UP0 ;  /* 0x0000000104097887 */ /* 0x000fe4000c000000 */
[----:B------:R-:W-:Y:S02]  /*2e60*/  ULOP3.LUT UR10, UR10, 0x10000, URZ, 0xfc, !UPT ;  /* 0x000100000a0a7892 */ /* 0x000fe4000f8efcff */
[----:B------:R-:W-:Y:S02]  /*2e70*/  ULOP3.LUT UR11, UR11, 0x10000, URZ, 0xfc, !UPT ;  /* 0x000100000b0b7892 */ /* 0x000fe4000f8efcff */
[----:B------:R-:W-:Y:S02]  /*2e80*/  UIADD3 UR9, UPT, UPT, -UR9, URZ, URZ ;  /* 0x000000ff09097290 */ /* 0x000fe4000fffe1ff */
[----:B---3--:R-:W-:Y:S01]  /*2e90*/  UISETP.GE.AND UP3, UPT, UR6, 0x1, UPT ;  /* 0x000000010600788c */ /* 0x008fe2000bf66270 */
[----:B------:R-:W-:Y:S01]  /*2ea0*/  UMOV UR20, 0x0 ;  /* 0x0000000000147882 */ /* 0x000fe20000000000 */
[----:B------:R-:W-:Y:S01]  /*2eb0*/  UMOV UR21, 0x4100910 ;  /* 0x0410091000157882 */ /* 0x000fe20000000000 */
[----:B------:R-:W-:Y:S01]  /*2ec0*/  UMOV UR18, 0x0 ;  /* 0x0000000000127882 */ /* 0x000fe20000000000 */
[----:B------:R-:W-:Y:S01]  /*2ed0*/  UMOV UR19, 0x4100910 ;  /* 0x0410091000137882 */ /* 0x000fe20000000000 */
[----:B-1----:R-:W-:-:S15]  /*2ee0*/  R2UR UR16, R0 ;  /* 0x00000000001072ca */ /* 0x002fde00000e0000 */
.L_x_59:
[----:B------:R-:W-:Y:S02]  /*2ef0*/  LEA R0, R10, UR5, 0x3 ;  /* 0x000000050a007c11 */ /* 0x000fe4000f8e18ff */
[----:B------:R-:W-:Y:S02]  /*2f00*/  SHF.L.U32 R5, R9, 0x1f, RZ ;  /* 0x0000001f09057819 */ /* 0x000fe400000006ff */
[----:B------:R-:W-:Y:S01]  /*2f10*/  PLOP3.LUT P0, PT, PT, PT, UP3, 0x80, 0x8 ;  /* 0x000000000008781c */ /* 0x000fe20003f0f038 */
[----:B------:R-:W-:Y:S01]  /*2f20*/  VIADD R3, R0, 0x90 ;  /* 0x0000009000037836 */ /* 0x000fe20000000000 */
[----:B-1----:R-:W1:Y:S02]  /*2f30*/  SYNCS.PHASECHK.TRANS64.TRYWAIT P1, [R0+URZ+0x80], R5 ;  /* 0x00008005000075a7 */ /* 0x002e6400080211ff */
[----:B-1-3--:R-:W-:Y:S09]  /*2f40*/  @!P1 BRA `(.L_x_53) ;  /* 0x0000004400349947 */ /* 0x00aff20003800000 */
.L_x_130:
[----:B------:R-:W-:Y:S01]  /*2f50*/  LEA R4, R10, UR5, 0x4 ;  /* 0x000000050a047c11 */ /* 0x000fe2000f8e20ff */
[----:B------:R-:W-:Y:S01]  /*2f60*/  @UP3 ULEA UR6, UR14, UR5, 0x3 ;  /* 0x000000050e063291 */ /* 0x000fe2000f8e18ff */
[----:B------:R-:W-:Y:S01]  /*2f70*/  PLOP3.LUT P2, PT, PT, PT, PT, 0x80, 0x8 ;  /* 0x000000000008781c */ /* 0x000fe20003f4f070 */
[----:B------:R-:W-:Y:S01]  /*2f80*/  ULEA UR7, UR15, UR5, 0x3 ;  /* 0x000000050f077291 */ /* 0x000fe2000f8e18ff */
[----:B------:R-:W-:Y:S02]  /*2f90*/  PRMT R3, RZ, 0x654, R3 ;  /* 0x00000654ff037816 */ /* 0x000fe40000000003 */
[----:B-1----:R-:W1:Y:S01]  /*2fa0*/  LDS.128 R4, [R4+0x110] ;  /* 0x0001100004047984 */ /* 0x002e620000000c00 */
[----:B------:R-:W-:Y:S02]  /*2fb0*/  @P0 SHF.L.U32 R2, R8, 0x1f, RZ ;  /* 0x0000001f08020819 */ /* 0x000fe400000006ff */
[----:B------:R-:W-:Y:S01]  /*2fc0*/  SHF.L.U32 R0, R11, 0x1f, RZ ;  /* 0x0000001f0b007819 */ /* 0x000fe200000006ff */
[----:B------:R-:W-:Y:S01]  /*2fd0*/  @!PT LDS RZ, [RZ] ;  /* 0x00000000fffff984 */ /* 0x000fe20000000800 */
[----:B------:R-:W-:Y:S01]  /*2fe0*/  @!PT LDS RZ, [RZ] ;  /* 0x00000000fffff984 */ /* 0x000fe20000000800 */
[----:B------:R-:W-:Y:S01]  /*2ff0*/  @!PT LDS RZ, [RZ] ;  /* 0x00000000fffff984 */ /* 0x000fe20000000800 */
[----:B------:R-:W-:Y:S01]  /*3000*/  @!PT LDS RZ, [RZ] ;  /* 0x00000000fffff984 */ /* 0x000fe20000000800 */
[----:B------:R2:W-:Y:S06]  /*3010*/  MEMBAR.ALL.CTA ;  /* 0x0000000000007992 */ /* 0x0005ec0000008000 */
[----:B--2---:R-:W2:Y:S02]  /*3020*/  FENCE.VIEW.ASYNC.S ;  /* 0x00000000000073c6 */ /* 0x004ea40000000000 */
[----:B--2---:R2:W-:Y:S01]  /*3030*/  SYNCS.ARRIVE.TRANS64.RED.A1T0 RZ, [R3+URZ], RZ ;  /* 0x000000ff03ff79a7 */ /* 0x0045e200081004ff */
[----:B------:R2:W3:Y:S01]  /*3040*/  @P0 SYNCS.PHASECHK.TRANS64.TRYWAIT P2, [UR6], R2 ;  /* 0x00000002ff0005a7 */ /* 0x0004e20008041106 */
[----:B------:R-:W-:Y:S01]  /*3050*/  ULEA.HI UR6, UR15, UR15, URZ, 0x1 ;  /* 0x0000000f0f067291 */ /* 0x000fe2000f8f08ff */
[----:B-1----:R-:W-:-:S03]  /*3060*/  LOP3.LUT P1, RZ, R6, 0x1, RZ, 0xc0, !PT ;  /* 0x0000000106ff7812 */ /* 0x002fc6000782c0ff */
[----:B------:R-:W-:Y:S02]  /*3070*/  USHF.L.U32 UR8, UR6, 0x5, URZ ;  /* 0x0000000506087899 */ /* 0x000fe400080006ff */
[----:B------:R-:W-:Y:S02]  /*3080*/  ULOP3.LUT UR6, UR6, 0xffe, URZ, 0xc0, !UPT ;  /* 0x00000ffe06067892 */ /* 0x000fe4000f8ec0ff */
[----:B------:R-:W-:Y:S02]  /*3090*/  ULOP3.LUT UR8, UR8, 0xffffffc0, URZ, 0xc0, !UPT ;  /* 0xffffffc008087892 */ /* 0x000fe4000f8ec0ff */
[----:B------:R-:W-:Y:S02]  /*30a0*/  UIADD3 UR6, UPT, UPT, -UR6, UR15, URZ ;  /* 0x0000000f06067290 */ /* 0x000fe4000fffe1ff */
[----:B------:R-:W-:Y:S01]  /*30b0*/  UIADD3 UR8, UPT, UPT, UR16, UR8, URZ ;  /* 0x0000000810087290 */ /* 0x000fe2000fffe0ff */
[----:B------:R-:W1:Y:S03]  /*30c0*/  SYNCS.PHASECHK.TRANS64.TRYWAIT P0, [UR7+0xc0], R0 ;  /* 0x0000c000ff0075a7 */ /* 0x000e660008001107 */
[----:B------:R-:W-:Y:S01]  /*30d0*/  ULEA UR8, UR6, UR8, 0x14 ;  /* 0x0000000806087291 */ /* 0x000fe2000f8ea0ff */
[----:B-123--:R-:W-:Y:S11]  /*30e0*/  @!P0 BRA `(.L_x_54) ;  /* 0x0000004000e08947 */ /* 0x00eff60003800000 */
.L_x_132:
[----:B------:R-:W-:Y:S01]  /*30f0*/  IADD3 R10, PT, PT, R10, 0x1, RZ ;  /* 0x000000010a0a7810 */ /* 0x000fe20007ffe0ff */
[----:B------:R-:W-:Y:S06]  /*3100*/  BRA.U !UP3, `(.L_x_55) ;  /* 0x000000010bc07547 */ /* 0x000fec000b800000 */
[----:B------:R-:W-:Y:S01]  /*3110*/  UPLOP3.LUT UP4, UPT, UPT, UPT, UPT, 0x40, 0x4 ;  /* 0x000000000004789c */ /* 0x000fe20003f8e870 */
[----:B------:R-:W-:Y:S01]  /*3120*/  UMOV UR13, UR9 ;  /* 0x00000009000d7c82 */ /* 0x000fe20008000000 */
[----:B------:R-:W-:Y:S01]  /*3130*/  UMOV UR12, UR4 ;  /* 0x00000004000c7c82 */ /* 0x000fe20008000000 */
[----:B------:R-:W-:-:S08]  /*3140*/  UMOV UR17, UR14 ;  /* 0x0000000e00117c82 */ /* 0x000fd00008000000 */
.L_x_58:
[----:B------:R-:W-:Y:S02]  /*3150*/  UIADD3 UR13, UPT, UPT, UR13, 0x1, URZ ;  /* 0x000000010d0d7890 */ /* 0x000fe4000fffe0ff */
[----:B--2---:R-:W-:Y:S02]  /*3160*/  ULEA UR6, UR17, UR5, 0x3 ;  /* 0x0000000511067291 */ /* 0x004fe4000f8e18ff */
[----:B------:R-:W-:Y:S01]  /*3170*/  UISETP.NE.AND UP0, UPT, UR13, URZ, UPT ;  /* 0x000000ff0d00728c */ /* 0x000fe2000bf05270 */
[----:B---3--:R-:W-:Y:S10]  /*3180*/  @P2 BRA `(.L_x_56) ;  /* 0x00000000000c2947 */ /* 0x008ff40003800000 */
[----:B-1----:R-:W-:Y:S04]  /*3190*/  SHF.L.U32 R3, R8, 0x1f, RZ ;  /* 0x0000001f08037819 */ /* 0x002fe800000006ff */
[----:B------:R-:W1:Y:S02]  /*31a0*/  SYNCS.PHASECHK.TRANS64.TRYWAIT P0, [UR6], R3 ;  /* 0x00000003ff0075a7 */ /* 0x000e640008001106 */
[----:B-1----:R-:W-:Y:S05]  /*31b0*/  @!P0 BRA `(.L_x_57) ;  /* 0x0000004000c48947 */ /* 0x002fea0003800000 */
.L_x_56:
[----:B------:R-:W-:Y:S01]  /*31c0*/  UISETP.NE.AND UP1, UPT, UR12, 0x1, UPT ;  /* 0x000000010c00788c */ /* 0x000fe2000bf25270 */
[----:B------:R-:W-:Y:S01]  /*31d0*/  PLOP3.LUT P2, PT, PT, PT, PT, 0x80, 0x8 ;  /* 0x000000000008781c */ /* 0x000fe20003f4f070 */
[----:B------:R-:W-:Y:S02]  /*31e0*/  UIADD3 UR14, UPT, UPT, UR17, 0x1, URZ ;  /* 0x00000001110e7890 */ /* 0x000fe4000fffe0ff */
[----:B------:R-:W-:Y:S02]  /*31f0*/  ULEA UR28, UR17, UR11, 0x9 ;  /* 0x0000000b111c7291 */ /* 0x000fe4000f8e48ff */
[----:B------:R-:W-:Y:S01]  /*3200*/  UISETP.NE.AND UP2, UPT, UR14, 0x4, UPT ;  /* 0x000000040e00788c */ /* 0x000fe2000bf45270 */
[----:B------:R-:W-:Y:S01]  /*3210*/  PLOP3.LUT P0, PT, PT, PT, UP1, 0x80, 0x8 ;  /* 0x000000000008781c */ /* 0x000fe20003f0f018 */
[----:B------:R-:W-:Y:S02]  /*3220*/  UIADD3 UR40, UPT, UPT, UR28, 0x2, URZ ;  /* 0x000000021c287890 */ /* 0x000fe4000fffe0ff */
[----:B------:R-:W-:Y:S02]  /*3230*/  USEL UR27, URZ, 0x1, UP2 ;  /* 0x00000001ff1b7887 */ /* 0x000fe40009000000 */
[----:B------:R-:W-:Y:S02]  /*3240*/  USEL UR14, UR14, URZ, UP2 ;  /* 0x000000ff0e0e7287 */ /* 0x000fe40009000000 */
[----:B------:R-:W-:Y:S02]  /*3250*/  UIADD3 UR36, UPT, UPT, UR28, 0x4, URZ ;  /* 0x000000041c247890 */ /* 0x000fe4000fffe0ff */
[----:B------:R-:W-:Y:S01]  /*3260*/  @UP1 ULEA UR26, UR14, UR5, 0x3 ;  /* 0x000000050e1a1291 */ /* 0x000fe2000f8e18ff */
[----:B------:R-:W-:Y:S01]  /*3270*/  LOP3.LUT R8, R8, UR27, RZ, 0x3c, !PT ;  /* 0x0000001b08087c12 */ /* 0x000fe2000f8e3cff */
[----:B------:R-:W-:Y:S02]  /*3280*/  UIADD3 UR32, UPT, UPT, UR28, 0x6, URZ ;  /* 0x000000061c207890 */ /* 0x000fe4000fffe0ff */
[----:B------:R-:W-:Y:S01]  /*3290*/  UIADD3 UR6, UPT, UPT, UR6, 0x20, URZ ;  /* 0x0000002006067890 */ /* 0x000fe2000fffe0ff */
[----:B-1----:R-:W-:Y:S01]  /*32a0*/  @P0 SHF.L.U32 R0, R8, 0x1f, RZ ;  /* 0x0000001f08000819 */ /* 0x002fe200000006ff */
[----:B------:R-:W-:Y:S01]  /*32b0*/  UIADD3 UR12, UPT, UPT, UR12, -0x1, URZ ;  /* 0xffffffff0c0c7890 */ /* 0x000fe2000fffe0ff */
[----:B------:R-:W-:Y:S02]  /*32c0*/  UMOV UR29, 0x40004040 ;  /* 0x40004040001d7882 */ /* 0x000fe40000000000 */
[----:B------:R2:W3:Y:S01]  /*32d0*/  @P0 SYNCS.PHASECHK.TRANS64.TRYWAIT P2, [UR26], R0 ;  /* 0x00000000ff0005a7 */ /* 0x0004e2000804111a */
[----:B------:R-:W-:Y:S01]  /*32e0*/  ULEA UR26, UR17, UR10, 0x9 ;  /* 0x0000000a111a7291 */ /* 0x000fe2000f8e48ff */
[----:B------:R-:W-:Y:S01]  /*32f0*/  UMOV UR27, 0x40004040 ;  /* 0x40004040001b7882 */ /* 0x000fe20000000000 */
[----:B------:R-:W-:Y:S02]  /*3300*/  UMOV UR41, 0x40004040 ;  /* 0x4000404000297882 */ /* 0x000fe40000000000 */
[----:B------:R-:W-:Y:S02]  /*3310*/  UIADD3 UR38, UPT, UPT, UR26, 0x2, URZ ;  /* 0x000000021a267890 */ /* 0x000fe4000fffe0ff */
[----:B------:R-:W-:Y:S02]  /*3320*/  UIADD3 UR34, UPT, UPT, UR26, 0x4, URZ ;  /* 0x000000041a227890 */ /* 0x000fe4000fffe0ff */
[----:B------:R-:W-:Y:S01]  /*3330*/  UIADD3 UR30, UPT, UPT, UR26, 0x6, URZ ;  /* 0x000000061a1e7890 */ /* 0x000fe2000fffe0ff */
[----:B------:R2:W-:Y:S01]  /*3340*/  UTCHMMA gdesc[UR26], gdesc[UR28], tmem[UR8], tmem[UR24], idesc[UR25], UP4 ;  /* 0x00ff181c1a0075ea */ /* 0x0005e2000a000008 */
[----:B------:R-:W-:Y:S01]  /*3350*/  UPLOP3.LUT UP4, UPT, UPT, UPT, UPT, 0x80, 0x8 ;  /* 0x000000000008789c */ /* 0x000fe20003f8f070 */
[----:B------:R-:W-:Y:S01]  /*3360*/  UMOV UR39, 0x40004040 ;  /* 0x4000404000277882 */ /* 0x000fe20000000000 */
[----:B------:R-:W-:Y:S01]  /*3370*/  UMOV UR37, 0x40004040 ;  /* 0x4000404000257882 */ /* 0x000fe20000000000 */
[----:B------:R2:W-:Y:S01]  /*3380*/  UTCHMMA gdesc[UR38], gdesc[UR40], tmem[UR8], tmem[UR22], idesc[UR23], UPT ;  /* 0x00ff1628260075ea */ /* 0x0005e2000b800008 */
[----:B------:R-:W-:Y:S01]  /*3390*/  UMOV UR35, 0x40004040 ;  /* 0x4000404000237882 */ /* 0x000fe20000000000 */
[----:B------:R-:W-:Y:S01]  /*33a0*/  UMOV UR33, 0x40004040 ;  /* 0x4000404000217882 */ /* 0x000fe20000000000 */
[----:B------:R-:W-:Y:S01]  /*33b0*/  UMOV UR31, 0x40004040 ;  /* 0x40004040001f7882 */ /* 0x000fe20000000000 */
[----:B------:R2:W-:Y:S01]  /*33c0*/  UTCHMMA gdesc[UR34], gdesc[UR36], tmem[UR8], tmem[UR20], idesc[UR21], UPT ;  /* 0x00ff1424220075ea */ /* 0x0005e2000b800008 */
[----:B------:R2:W-:Y:S01]  /*33d0*/  UTCHMMA gdesc[UR30], gdesc[UR32], tmem[UR8], tmem[UR18], idesc[UR19], UPT ;  /* 0x00ff12201e0075ea */ /* 0x0005e2000b800008 */
[----:B------:R2:W-:Y:S01]  /*33e0*/  UTCBAR [UR6], URZ ;  /* 0x000000ff060073e9 */ /* 0x0005e200080000ff */
[----:B------:R-:W-:Y:S01]  /*33f0*/  UMOV UR17, UR14 ;  /* 0x0000000e00117c82 */ /* 0x000fe20008000000 */
[----:B------:R-:W-:Y:S05]  /*3400*/  BRA.U UP0, `(.L_x_58) ;  /* 0xfffffffd00507547 */ /* 0x000fea000b83ffff */
.L_x_55:
[----:B------:R-:W-:Y:S01]  /*3410*/  UIADD3 UR15, UPT, UPT, UR15, 0x1, URZ ;  /* 0x000000010f0f7890 */ /* 0x000fe2000fffe0ff */
[C---:B------:R-:W-:Y:S01]  /*3420*/  ISETP.NE.AND P0, PT, R10.reuse, 0x2, PT ;  /* 0x000000020a00780c */ /* 0x040fe20003f05270 */
[----:B------:R-:W-:Y:S02]  /*3430*/  UIADD3 UR7, UPT, UPT, UR7, 0xa0, URZ ;  /* 0x000000a007077890 */ /* 0x000fe4000fffe0ff */
[----:B------:R-:W-:Y:S01]  /*3440*/  UISETP.NE.AND UP0, UPT, UR15, 0x4, UPT ;  /* 0x000000040f00788c */ /* 0x000fe2000bf05270 */
[----:B-12---:R-:W-:Y:S02]  /*3450*/  SEL R0, RZ, 0x1, P0 ;  /* 0x00000001ff007807 */ /* 0x006fe40000000000 */
[----:B------:R-:W-:Y:S01]  /*3460*/  SEL R10, R10, RZ, P0 ;  /* 0x000000ff0a0a7207 */ /* 0x000fe20000000000 */
[----:B------:R-:W-:Y:S01]  /*3470*/  USEL UR6, URZ, 0x1, UP0 ;  /* 0x00000001ff067887 */ /* 0x000fe20008000000 */
[----:B------:R-:W-:Y:S01]  /*3480*/  LOP3.LUT R9, R9, R0, RZ, 0x3c, !PT ;  /* 0x0000000009097212 */ /* 0x000fe200078e3cff */
[----:B------:R-:W-:Y:S01]  /*3490*/  USEL UR15, UR15, URZ, UP0 ;  /* 0x000000ff0f0f7287 */ /* 0x000fe20008000000 */
[----:B------:R1:W-:Y:S03]  /*34a0*/  UTCBAR [UR7], URZ ;  /* 0x000000ff070073e9 */ /* 0x0003e600080000ff */
[----:B------:R-:W-:Y:S01]  /*34b0*/  LOP3.LUT R11, R11, UR6, RZ, 0x3c, !PT ;  /* 0x000000060b0b7c12 */ /* 0x000fe2000f8e3cff */
[----:B------:R-:W-:Y:S07]  /*34c0*/  @P1 BRA `(.L_x_59) ;  /* 0xfffffff800881947 */ /* 0x000fee000383ffff */
[----:B------:R-:W2:Y:S01]  /*34d0*/  S2UR UR4, SR_CgaCtaId ;  /* 0x00000000000479c3 */ /* 0x000ea20000008800 */
[----:B------:R-:W-:Y:S01]  /*34e0*/  ELECT P0, URZ, PT ;  /* 0x0000000000ff782f */ /* 0x000fe20003800000 */
[----:B------:R-:W-:Y:S01]  /*34f0*/  IMAD.MOV.U32 R0, RZ, RZ, 0x1 ;  /* 0x00000001ff007424 */ /* 0x000fe200078e00ff */
[----:B------:R-:W-:Y:S01]  /*3500*/  UIADD3 UR5, UPT, UPT, UR5, 0xc0, URZ ;  /* 0x000000c005057890 */ /* 0x000fe2000fffe0ff */
[----:B------:R-:W-:Y:S01]  /*3510*/  SHF.L.U32 R3, R11, 0x1f, RZ ;  /* 0x0000001f0b037819 */ /* 0x000fe200000006ff */
[----:B------:R-:W-:-:S03]  /*3520*/  UMOV UR6, 0x40 ;  /* 0x0000004000067882 */ /* 0x000fc60000000000 */
[----:B------:R-:W-:Y:S01]  /*3530*/  UVIRTCOUNT.DEALLOC.SMPOOL 0x80 ;  /* 0x000000800000784c */ /* 0x000fe20000000000 */
[----:B--2---:R-:W-:Y:S02]  /*3540*/  ULEA UR4, UR4, UR6, 0x18 ;  /* 0x0000000604047291 */ /* 0x004fe4000f8ec0ff */
[----:B------:R-:W-:-:S07]  /*3550*/  ULEA UR6, UR15, UR5, 0x3 ;  /* 0x000000050f067291 */ /* 0x000fce000f8e18ff */
[----:B------:R2:W-:Y:S02]  /*3560*/  @P0 STS.U8 [UR4+0x1c], R0 ;  /* 0x00001c00ff000988 */ /* 0x0005e40008000004 */
[----:B------:R-:W4:Y:S02]  /*3570*/  SYNCS.PHASECHK.TRANS64.TRYWAIT P0, [UR6], R3 ;  /* 0x00000003ff0075a7 */ /* 0x000f240008001106 */
[----:B--2-4-:R-:W-:Y:S05]  /*3580*/  @!P0 BRA `(.L_x_60) ;  /* 0x0000003c00e88947 */ /* 0x014fea0003800000 */
.L_x_135:
[----:B-1----:R-:W-:-:S04]  /*3590*/  UIADD3 UR7, UPT, UPT, UR15, 0x1, URZ ;  /* 0x000000010f077890 */ /* 0x002fc8000fffe0ff */
[----:B------:R-:W-:-:S04]  /*35a0*/  UISETP.NE.AND UP0, UPT, UR7, 0x4, UPT ;  /* 0x000000040700788c */ /* 0x000fc8000bf05270 */
[----:B------:R-:W-:Y:S02]  /*35b0*/  USEL UR8, URZ, 0x1, UP0 ;  /* 0x00000001ff087887 */ /* 0x000fe40008000000 */
[----:B------:R-:W-:-:S04]  /*35c0*/  USEL UR7, UR7, URZ, UP0 ;  /* 0x000000ff07077287 */ /* 0x000fc80008000000 */
[----:B------:R-:W-:Y:S01]  /*35d0*/  ULEA UR6, UR7, UR5, 0x3 ;  /* 0x0000000507067291 */ /* 0x000fe2000f8e18ff */
[----:B------:R-:W-:-:S04]  /*35e0*/  LOP3.LUT R2, R11, UR8, RZ, 0x3c, !PT ;  /* 0x000000080b027c12 */ /* 0x000fc8000f8e3cff */
[----:B--2---:R-:W-:-:S04]  /*35f0*/  SHF.L.U32 R3, R2, 0x1f, RZ ;  /* 0x0000001f02037819 */ /* 0x004fc800000006ff */
[----:B------:R-:W1:Y:S02]  /*3600*/  SYNCS.PHASECHK.TRANS64.TRYWAIT P0, [UR6], R3 ;  /* 0x00000003ff0075a7 */ /* 0x000e640008001106 */
[----:B-1----:R-:W-:Y:S05]  /*3610*/  @!P0 BRA `(.L_x_61) ;  /* 0x0000003c00dc8947 */ /* 0x002fea0003800000 */
.L_x_137:
        /* <DEDUP_REMOVED lines=9> */
.L_x_139:
[----:B------:R-:W-:-:S04]  /*36b0*/  UIADD3 UR7, UPT, UPT, UR7, 0x1, URZ ;  /* 0x0000000107077890 */ /* 0x000fc8000fffe0ff */
[----:B------:R-:W-:-:S04]  /*36c0*/  UISETP.NE.AND UP0, UPT, UR7, 0x4, UPT ;  /* 0x000000040700788c */ /* 0x000fc8000bf05270 */
[----:B------:R-:W-:Y:S02]  /*36d0*/  USEL UR6, URZ, 0x1, UP0 ;  /* 0x00000001ff067887 */ /* 0x000fe40008000000 */
[----:B------:R-:W-:-:S04]  /*36e0*/  USEL UR7, UR7, URZ, UP0 ;  /* 0x000000ff07077287 */ /* 0x000fc80008000000 */
[----:B------:R-:W-:Y:S01]  /*36f0*/  ULEA UR7, UR7, UR5, 0x3 ;  /* 0x0000000507077291 */ /* 0x000fe2000f8e18ff */
[----:B-1----:R-:W-:-:S04]  /*3700*/  LOP3.LUT R3, R2, UR6, RZ, 0x3c, !PT ;  /* 0x0000000602037c12 */ /* 0x002fc8000f8e3cff */
[----:B------:R-:W-:-:S04]  /*3710*/  SHF.L.U32 R3, R3, 0x1f, RZ ;  /* 0x0000001f03037819 */ /* 0x000fc800000006ff */
[----:B------:R-:W1:Y:S02]  /*3720*/  SYNCS.PHASECHK.TRANS64.TRYWAIT P0, [UR7], R3 ;  /* 0x00000003ff0075a7 */ /* 0x000e640008001107 */
[----:B-1----:R-:W-:Y:S05]  /*3730*/  @!P0 BRA `(.L_x_63) ;  /* 0x0000003c00c48947 */ /* 0x002fea0003800000 */
.L_x_141:
[----:B------:R-:W-:Y:S01]  /*3740*/  NOP ;  /* 0x0000000000007918 */ /* 0x000fe20000000000 */
[----:B-1----:R-:W1:Y:S01]  /*3750*/  LDS R0, [UR4+0x14] ;  /* 0x00001404ff007984 */ /* 0x002e620008000800 */
[----:B------:R-:W-:Y:S01]  /*3760*/  ULOP3.LUT UR6, UR16, 0xffff, URZ, 0xc0, !UPT ;  /* 0x0000ffff10067892 */ /* 0x000fe2000f8ec0ff */
[----:B------:R-:W-:Y:S01]  /*3770*/  UMOV UR8, 0xffff ;  /* 0x0000ffff00087882 */ /* 0x000fe20000000000 */
[----:B------:R-:W-:Y:S02]  /*3780*/  UMOV UR5, 0x1 ;  /* 0x0000000100057882 */ /* 0x000fe40000000000 */
[----:B------:R-:W-:-:S04]  /*3790*/  USHF.R.U32.HI UR6, URZ, 0x5, UR6 ;  /* 0x00000005ff067899 */ /* 0x000fc80008011606 */
[----:B------:R-:W-:Y:S02]  /*37a0*/  USHF.L.U32 UR8, UR8, UR6, URZ ;  /* 0x0000000608087299 */ /* 0x000fe400080006ff */
[----:B------:R-:W-:-:S04]  /*37b0*/  USHF.L.U32 UR5, UR5, UR6, URZ ;  /* 0x0000000605057299 */ /* 0x000fc800080006ff */
[----:B-1----:R-:W-:-:S04]  /*37c0*/  LOP3.LUT R0, R0, UR8, RZ, 0xc0, !PT ;  /* 0x0000000800007c12 */ /* 0x002fc8000f8ec0ff */
[----:B------:R-:W-:-:S13]  /*37d0*/  ISETP.NE.AND P0, PT, R0, UR8, PT ;  /* 0x0000000800007c0c */ /* 0x000fda000bf05270 */
[----:B------:R-:W-:Y:S05]  /*37e0*/  @P0 BRA `(.L_x_64) ;  /* 0x0000000000580947 */ /* 0x000fea0003800000 */
[----:B------:R-:W1:Y:S02]  /*37f0*/  LDS R0, [UR4+0x18] ;  /* 0x00001804ff007984 */ /* 0x000e640008000800 */
[----:B-1----:R-:W-:-:S04]  /*3800*/  LOP3.LUT R0, R0, UR5, RZ, 0xc0, !PT ;  /* 0x0000000500007c12 */ /* 0x002fc8000f8ec0ff */
[----:B------:R-:W-:-:S13]  /*3810*/  ISETP.NE.AND P0, PT, R0, UR5, PT ;  /* 0x0000000500007c0c */ /* 0x000fda000bf05270 */
[----:B------:R-:W-:Y:S05]  /*3820*/  @P0 BRA `(.L_x_65) ;  /* 0x00000000003c0947 */ /* 0x000fea0003800000 */
[----:B------:R-:W1:Y:S01]  /*3830*/  S2R R2, SR_LANEID ;  /* 0x0000000000027919 */ /* 0x000e620000000000 */
[----:B------:R-:W-:Y:S01]  /*3840*/  ULOP3.LUT UR8, URZ, UR8, URZ, 0x33, !UPT ;  /* 0x00000008ff087292 */ /* 0x000fe2000f8e33ff */
[----:B------:R-:W-:Y:S01]  /*3850*/  LOP3.LUT R4, RZ, UR5, RZ, 0x33, !PT ;  /* 0x00000005ff047c12 */ /* 0x000fe2000f8e33ff */
[----:B------:R-:W-:Y:S02]  /*3860*/  VOTEU.ANY UR7, UPT, PT ;  /* 0x0000000000077886 */ /* 0x000fe400038e0100 */
[----:B------:R-:W-:Y:S01]  /*3870*/  UFLO.U32 UR7, UR7 ;  /* 0x00000007000772bd */ /* 0x000fe200080e0000 */
[----:B------:R-:W2:Y:S01]  /*3880*/  REDUX UR5, R4 ;  /* 0x00000000040573c4 */ /* 0x000ea20000000000 */
[----:B------:R-:W-:-:S06]  /*3890*/  IMAD.U32 R0, RZ, RZ, UR8 ;  /* 0x00000008ff007e24 */ /* 0x000fcc000f8e00ff */
[----:B------:R4:W-:Y:S01]  /*38a0*/  UTCATOMSWS.AND URZ, UR8 ;  /* 0x0000000800ff79e3 */ /* 0x0009e20008000000 */
[----:B------:R-:W3:Y:S01]  /*38b0*/  REDUX UR6, R0 ;  /* 0x00000000000673c4 */ /* 0x000ee20000000000 */
[----:B-1----:R-:W-:Y:S01]  /*38c0*/  ISETP.EQ.U32.AND P0, PT, R2, UR7, PT ;  /* 0x0000000702007c0c */ /* 0x002fe2000bf02070 */
[----:B--2---:R-:W-:Y:S01]  /*38d0*/  IMAD.U32 R2, RZ, RZ, UR5 ;  /* 0x00000005ff027e24 */ /* 0x004fe2000f8e00ff */
[----:B---3--:R-:W-:-:S11]  /*38e0*/  MOV R3, UR6 ;  /* 0x0000000600037c02 */ /* 0x008fd60008000f00 */
[----:B------:R4:W-:Y:S04]  /*38f0*/  @P0 ATOMS.AND RZ, [UR4+0x14], R3 ;  /* 0x00001403ffff098c */ /* 0x0009e8000a800004 */
[----:B------:R4:W-:Y:S01]  /*3900*/  @P0 ATOMS.AND RZ, [UR4+0x18], R2 ;  /* 0x00001802ffff098c */ /* 0x0009e2000a800004 */
[----:B------:R-:W-:Y:S05]  /*3910*/  BRA `(.L_x_66) ;  /* 0x0000000000147947 */ /* 0x000fea0003800000 */
.L_x_65:
[----:B------:R-:W-:Y:S02]  /*3920*/  MOV R2, 0x3940 ;  /* 0x0000394000027802 */ /* 0x000fe40000000f00 */
[----:B---3-5:R-:W-:Y:S05]  /*3930*/  CALL.REL.NOINC `($__internal_0_$__cuda_sm10x_tcgen05_guardrail_trap_col_being_dealloced_not_returned_by_alloc) ;  /* 0x0000004000387944 */ /* 0x028fea0003c00000 */
[----:B------:R-:W-:Y:S05]  /*3940*/  BRA `(.L_x_66) ;  /* 0x0000000000087947 */ /* 0x000fea0003800000 */
.L_x_64:
[----:B------:R-:W-:Y:S02]  /*3950*/  MOV R2, 0x3970 ;  /* 0x0000397000027802 */ /* 0x000fe40000000f00 */
[----:B---3-5:R-:W-:Y:S05]  /*3960*/  CALL.REL.NOINC `($__internal_2_$__cuda_sm10x_tcgen05_guardrail_trap_unallocated_columns_being_dealloced) ;  /* 0x0000004000447944 */ /* 0x028fea0003c00000 */
.L_x_66:
[----:B------:R-:W-:Y:S01]  /*3970*/  NOP ;  /* 0x0000000000007918 */ /* 0x000fe20000000000 */
[----:B----4-:R-:W-:Y:S05]  /*3980*/  EXIT ;  /* 0x000000000000794d */ /* 0x010fea0003800000 */
.L_x_48:
[----:B------:R-:W-:-:S09]  /*3990*/  UISETP.NE.OR UP2, UPT, UR8, 0x3, !UP2 ;  /* 0x000000030800788c */ /* 0x000fd2000d745670 */
[----:B------:R-:W-:Y:S05]  /*39a0*/  BRA.U UP2, `(.L_x_67) ;  /* 0x0000000d02b07547 */ /* 0x000fea000b800000 */
[----:B------:R-:W1:Y:S01]  /*39b0*/  LDC R0, c[0x0][0xb30] ;  /* 0x0002cc00ff007b82 */ /* 0x000e620000000800 */
[----:B------:R-:W2:Y:S01]  /*39c0*/  LDCU.64 UR8, c[0x0][0x888] ;  /* 0x00011100ff0877ac */ /* 0x000ea20008000a00 */
[----:B------:R-:W-:Y:S02]  /*39d0*/  HFMA2 R25, -RZ, RZ, 0, 0 ;  /* 0x00000000ff197431 */ /* 0x000fe400000001ff */
[----:B------:R-:W-:Y:S01]  /*39e0*/  IMAD.MOV.U32 R34, RZ, RZ, 0x1 ;  /* 0x00000001ff227424 */ /* 0x000fe200078e00ff */
[----:B------:R-:W-:Y:S01]  /*39f0*/  MOV R23, 0x2000 ;  /* 0x0000200000177802 */ /* 0x000fe20000000f00 */
[----:B------:R-:W4:Y:S01]  /*3a00*/  LDCU.64 UR4, c[0x0][0x890] ;  /* 0x00011200ff0477ac */ /* 0x000f220008000a00 */
[----:B------:R-:W-:Y:S01]  /*3a10*/  IMAD.MOV.U32 R27, RZ, RZ, RZ ;  /* 0x000000ffff1b7224 */ /* 0x000fe200078e00ff */
[----:B------:R-:W3:Y:S01]  /*3a20*/  LDC R19, c[0x0][0x370] ;  /* 0x0000dc00ff137b82 */ /* 0x000ee20000000800 */
[----:B------:R-:W-:Y:S01]  /*3a30*/  UMOV UR7, 0x400 ;  /* 0x0000040000077882 */ /* 0x000fe20000000000 */
[----:B------:R-:W-:-:S02]  /*3a40*/  UPLOP3.LUT UP1, UPT, UPT, UPT, UPT, 0x40, 0x4 ;  /* 0x000000000004789c */ /* 0x000fc40003f2e870 */
[----:B------:R-:W-:Y:S01]  /*3a50*/  ULEA UR7, UR37, UR7, 0x18 ;  /* 0x0000000725077291 */ /* 0x000fe2000f8ec0ff */
[----:B------:R-:W-:-:S03]  /*3a60*/  UMOV UR13, URZ ;  /* 0x000000ff000d7c82 */ /* 0x000fc60008000000 */
[----:B------:R-:W3:Y:S01]  /*3a70*/  LDC R2, c[0x0][0xb0c] ;  /* 0x0002c300ff027b82 */ /* 0x000ee20000000800 */
[----:B--2---:R-:W-:Y:S02]  /*3a80*/  UISETP.NE.U32.AND UP3, UPT, UR8, URZ, UPT ;  /* 0x000000ff0800728c */ /* 0x004fe4000bf65070 */
[----:B----4-:R-:W-:-:S05]  /*3a90*/  UISETP.NE.U32.AND UP4, UPT, UR4, URZ, UPT ;  /* 0x000000ff0400728c */ /* 0x010fca000bf85070 */
[----:B------:R-:W2:Y:S01]  /*3aa0*/  LDC R18, c[0x0][0xb20] ;  /* 0x0002c800ff127b82 */ /* 0x000ea20000000800 */
[----:B-1----:R-:W-:Y:S01]  /*3ab0*/  ISETP.NE.AND P1, PT, R0, 0x1, PT ;  /* 0x000000010000780c */ /* 0x002fe20003f25270 */
[----:B------:R-:W-:Y:S02]  /*3ac0*/  UISETP.NE.AND.EX UP3, UPT, UR9, URZ, UPT, UP3 ;  /* 0x000000ff0900728c */ /* 0x000fe4000bf65330 */
[----:B------:R-:W-:-:S04]  /*3ad0*/  UISETP.NE.AND.EX UP4, UPT, UR5, URZ, UPT, UP4 ;  /* 0x000000ff0500728c */ /* 0x000fc8000bf85340 */
[----:B-----5:R-:W1:Y:S08]  /*3ae0*/  LDC.64 R32, c[0x0][0x348] ;  /* 0x0000d200ff207b82 */ /* 0x020e700000000a00 */
[----:B------:R-:W4:Y:S08]  /*3af0*/  LDC.64 R16, c[0x0][0xb10] ;  /* 0x0002c400ff107b82 */ /* 0x000f300000000a00 */
[----:B------:R-:W1:Y:S08]  /*3b00*/  LDC.64 R6, c[0x0][0xb18] ;  /* 0x0002c600ff067b82 */ /* 0x000e700000000a00 */
[----:B------:R-:W1:Y:S08]  /*3b10*/  LDC.64 R4, c[0x0][0xb28] ;  /* 0x0002ca00ff047b82 */ /* 0x000e700000000a00 */
[----:B--23--:R-:W1:Y:S02]  /*3b20*/  LDC R22, c[0x0][0x374] ;  /* 0x0000dd00ff167b82 */ /* 0x00ce640000000800 */
.L_x_76:
[----:B------:R-:W-:Y:S02]  /*3b30*/  LEA R0, R27, UR7, 0x3 ;  /* 0x000000071b007c11 */ /* 0x000fe4000f8e18ff */
[----:B------:R-:W-:Y:S02]  /*3b40*/  SHF.L.U32 R3, R25, 0x1f, RZ ;  /* 0x0000001f19037819 */ /* 0x000fe400000006ff */
[----:B------:R-:W-:Y:S02]  /*3b50*/  LEA R28, R27, UR7, 0x4 ;  /* 0x000000071b1c7c11 */ /* 0x000fe4000f8e20ff */
[----:B--2---:R-:W2:Y:S02]  /*3b60*/  SYNCS.PHASECHK.TRANS64.TRYWAIT P0, [R0+URZ+0x80], R3 ;  /* 0x00008003000075a7 */ /* 0x004ea400080011ff */
[----:B--2---:R-:W-:Y:S05]  /*3b70*/  @!P0 BRA `(.L_x_68) ;  /* 0x0000003800cc8947 */ /* 0x004fea0003800000 */
.L_x_142:
[----:B------:R-:W-:Y:S01]  /*3b80*/  ISETP.GE.AND P0, PT, R26, 0x1, PT ;  /* 0x000000011a00780c */ /* 0x000fe20003f06270 */
[----:B------:R-:W3:Y:S01]  /*3b90*/  LDS.128 R28, [R28+0x110] ;  /* 0x000110001c1c7984 */ /* 0x000ee20000000c00 */
[----:B--2---:R-:W-:Y:S01]  /*3ba0*/  VIADD R0, R0, 0x90 ;  /* 0x0000009000007836 */ /* 0x004fe20000000000 */
[----:B------:R-:W-:Y:S01]  /*3bb0*/  @!PT LDS RZ, [RZ] ;  /* 0x00000000fffff984 */ /* 0x000fe20000000800 */
[----:B------:R-:W-:Y:S01]  /*3bc0*/  @!PT LDS RZ, [RZ] ;  /* 0x00000000fffff984 */ /* 0x000fe20000000800 */
[----:B------:R-:W-:Y:S01]  /*3bd0*/  @!PT LDS RZ, [RZ] ;  /* 0x00000000fffff984 */ /* 0x000fe20000000800 */
[----:B------:R-:W-:Y:S01]  /*3be0*/  @!PT LDS RZ, [RZ] ;  /* 0x00000000fffff984 */ /* 0x000fe20000000800 */
[----:B------:R2:W-:Y:S06]  /*3bf0*/  MEMBAR.ALL.CTA ;  /* 0x0000000000007992 */ /* 0x0005ec0000008000 */
[----:B--2---:R-:W2:Y:S01]  /*3c00*/  FENCE.VIEW.ASYNC.S ;  /* 0x00000000000073c6 */ /* 0x004ea20000000000 */
[----:B------:R-:W-:Y:S04]  /*3c10*/  PRMT R0, RZ, 0x654, R0 ;  /* 0x00000654ff007816 */ /* 0x000fe80000000000 */
[----:B--2---:R2:W-:Y:S01]  /*3c20*/  SYNCS.ARRIVE.TRANS64.RED.A1T0 RZ, [R0+URZ], RZ ;  /* 0x000000ff00ff79a7 */ /* 0x0045e200081004ff */
[----:B---3--:R-:W-:Y:S11]  /*3c30*/  LOP3.LUT P3, RZ, R30, 0x1, RZ, 0xc0, !PT ;  /* 0x000000011eff7812 */ /* 0x008ff6000786c0ff */
[----:B------:R-:W-:Y:S02]  /*3c40*/  @!UPT UIADD3 URZ, UPT, UPT, URZ, URZ, URZ ;  /* 0x000000fffffff290 */ /* 0x000fe4000fffe0ff */
[----:B------:R-:W-:Y:S02]  /*3c50*/  @P3 MOV R13, R28 ;  /* 0x0000001c000d3202 */ /* 0x000fe40000000f00 */
[----:B------:R-:W-:Y:S01]  /*3c60*/  @P3 LOP3.LUT R8, R29, 0xffff, RZ, 0xc0, !PT ;  /* 0x0000ffff1d083812 */ /* 0x000fe200078ec0ff */
[----:B--2---:R-:W-:Y:S06]  /*3c70*/  @!P0 BRA `(.L_x_69) ;  /* 0x0000000000a48947 */ /* 0x004fec0003800000 */
[----:B-1----:R-:W-:Y:S01]  /*3c80*/  IMAD.HI.U32 R37, R22, R7, RZ ;  /* 0x0000000716257227 */ /* 0x002fe200078e00ff */
[----:B------:R-:W-:Y:S02]  /*3c90*/  ISETP.NE.AND P0, PT, R6, 0x1, PT ;  /* 0x000000010600780c */ /* 0x000fe40003f05270 */
[----:B------:R-:W-:Y:S01]  /*3ca0*/  ISETP.NE.AND P2, PT, R26, 0x1, PT ;  /* 0x000000011a00780c */ /* 0x000fe20003f45270 */
[----:B----4-:R-:W-:Y:S01]  /*3cb0*/  IMAD.HI.U32 R36, R19, R16, RZ ;  /* 0x0000001013247227 */ /* 0x010fe200078e00ff */
[----:B------:R-:W-:Y:S02]  /*3cc0*/  SHF.R.U32.HI R37, RZ, R18, R37 ;  /* 0x00000012ff257219 */ /* 0x000fe40000011625 */
[----:B------:R-:W-:Y:S01]  /*3cd0*/  ISETP.NE.AND P4, PT, R2, 0x1, PT ;  /* 0x000000010200780c */ /* 0x000fe20003f85270 */
[----:B------:R-:W-:Y:S01]  /*3ce0*/  IMAD.HI.U32 R38, R13, R16, RZ ;  /* 0x000000100d267227 */ /* 0x000fe200078e00ff */
[----:B------:R-:W-:Y:S02]  /*3cf0*/  SHF.R.U32.HI R36, RZ, R17, R36 ;  /* 0x00000011ff247219 */ /* 0x000fe40000011624 */
[----:B------:R-:W-:Y:S01]  /*3d00*/  SEL R3, R22, R37, !P0 ;  /* 0x0000002516037207 */ /* 0x000fe20004000000 */
[C---:B------:R-:W-:Y:S01]  /*3d10*/  IMAD.HI.U32 R37, R8.reuse, R7, RZ ;  /* 0x0000000708257227 */ /* 0x040fe200078e00ff */
[----:B------:R-:W-:Y:S02]  /*3d20*/  SEL R11, R19, R36, !P4 ;  /* 0x00000024130b7207 */ /* 0x000fe40006000000 */
[----:B------:R-:W-:Y:S01]  /*3d30*/  SHF.R.U32.HI R38, RZ, R17, R38 ;  /* 0x00000011ff267219 */ /* 0x000fe20000011626 */
[----:B------:R-:W-:Y:S01]  /*3d40*/  IMAD.HI.U32 R40, R3, R4, RZ ;  /* 0x0000000403287227 */ /* 0x000fe200078e00ff */
[----:B------:R-:W-:Y:S03]  /*3d50*/  SHF.R.U32.HI R37, RZ, R18, R37 ;  /* 0x00000012ff257219 */ /* 0x000fe60000011625 */
[----:B------:R-:W-:Y:S01]  /*3d60*/  IMAD.HI.U32 R36, R11, R4, RZ ;  /* 0x000000040b247227 */ /* 0x000fe200078e00ff */
[----:B------:R-:W-:Y:S02]  /*3d70*/  @P2 SHF.R.U32.HI R3, RZ, R5, R40 ;  /* 0x00000005ff032219 */ /* 0x000fe40000011628 */
[----:B------:R-:W-:Y:S02]  /*3d80*/  SEL R9, R8, R37, !P0 ;  /* 0x0000002508097207 */ /* 0x000fe40004000000 */
[----:B------:R-:W-:Y:S01]  /*3d90*/  @P2 SHF.R.U32.HI R11, RZ, R5, R36 ;  /* 0x00000005ff0b2219 */ /* 0x000fe20000011624 */
[C---:B------:R-:W-:Y:S01]  /*3da0*/  IMAD R10, R26.reuse, R3, RZ ;  /* 0x000000031a0a7224 */ /* 0x040fe200078e02ff */
[----:B------:R-:W-:Y:S01]  /*3db0*/  SEL R3, R13, R38, !P4 ;  /* 0x000000260d037207 */ /* 0x000fe20006000000 */
[C---:B------:R-:W-:Y:S03]  /*3dc0*/  IMAD.HI.U32 R14, R9.reuse, R4, RZ ;  /* 0x00000004090e7227 */ /* 0x040fe600078e00ff */
[----:B------:R-:W-:Y:S01]  /*3dd0*/  ISETP.GE.AND P0, PT, R9, R10, PT ;  /* 0x0000000a0900720c */ /* 0x000fe20003f06270 */
[C---:B------:R-:W-:Y:S01]  /*3de0*/  IMAD R12, R26.reuse, R11, RZ ;  /* 0x0000000b1a0c7224 */ /* 0x040fe200078e02ff */
[-C--:B------:R-:W-:Y:S04]  /*3df0*/  SHF.R.U32.HI R14, RZ, R5.reuse, R14 ;  /* 0x00000005ff0e7219 */ /* 0x080fe8000001160e */
[----:B------:R-:W-:Y:S02]  /*3e00*/  ISETP.GE.OR P0, PT, R3, R12, P0 ;  /* 0x0000000c0300720c */ /* 0x000fe40000706670 */
[----:B------:R-:W-:Y:S05]  /*3e10*/  SEL R15, R9, R14, !P2 ;  /* 0x0000000e090f7207 */ /* 0x000fea0005000000 */
[----:B------:R-:W-:Y:S04]  /*3e20*/  IMAD.MOV R14, RZ, RZ, -R15 ;  /* 0x000000ffff0e7224 */ /* 0x000fe800078e0a0f */
[----:B------:R-:W-:Y:S02]  /*3e30*/  IMAD R14, R26, R14, R9 ;  /* 0x0000000e1a0e7224 */ /* 0x000fe400078e0209 */
[C---:B------:R-:W-:Y:S05]  /*3e40*/  @!P0 IMAD.HI.U32 R10, R3.reuse, R4, RZ ;  /* 0x00000004030a8227 */ /* 0x040fea00078e00ff */
[----:B------:R-:W-:Y:S04]  /*3e50*/  @!P0 SHF.R.U32.HI R10, RZ, R5, R10 ;  /* 0x00000005ff0a8219 */ /* 0x000fe8000001160a */
[----:B------:R-:W-:Y:S01]  /*3e60*/  @!P0 SEL R0, R3, R10, !P2 ;  /* 0x0000000a03008207 */ /* 0x000fe20005000000 */
[----:B------:R-:W-:Y:S03]  /*3e70*/  IMAD.MOV R10, RZ, RZ, -R3 ;  /* 0x000000ffff0a7224 */ /* 0x000fe600078e0a03 */
[----:B------:R-:W-:Y:S01]  /*3e80*/  @!P0 IADD3 R15, PT, PT, R15, -R0, RZ ;  /* 0x800000000f0f8210 */ /* 0x000fe20007ffe0ff */
[----:B------:R-:W-:Y:S01]  /*3e90*/  @!P0 IMAD R0, R11, R14, R0 ;  /* 0x0000000e0b008224 */ /* 0x000fe200078e0200 */
[----:B------:R-:W-:Y:S01]  /*3ea0*/  IADD3 R11, PT, PT, -R9, RZ, RZ ;  /* 0x000000ff090b7210 */ /* 0x000fe20007ffe1ff */
[----:B------:R-:W-:Y:S02]  /*3eb0*/  IMAD R13, R2, R10, R13 ;  /* 0x0000000a020d7224 */ /* 0x000fe400078e020d */
[----:B------:R-:W-:Y:S02]  /*3ec0*/  @!P0 IMAD R9, R15, R26, R3 ;  /* 0x0000001a0f098224 */ /* 0x000fe400078e0203 */
[----:B------:R-:W-:Y:S02]  /*3ed0*/  @!P0 IMAD.MOV.U32 R3, RZ, RZ, R0 ;  /* 0x000000ffff038224 */ /* 0x000fe400078e0000 */
[----:B------:R-:W-:Y:S02]  /*3ee0*/  IMAD R8, R6, R11, R8 ;  /* 0x0000000b06087224 */ /* 0x000fe400078e0208 */
[----:B------:R-:W-:Y:S02]  /*3ef0*/  IMAD R13, R3, R2, R13 ;  /* 0x00000002030d7224 */ /* 0x000fe400078e020d */
[----:B------:R-:W-:Y:S02]  /*3f00*/  IMAD R8, R9, R6, R8 ;  /* 0x0000000609087224 */ /* 0x000fe400078e0208 */
.L_x_69:
[----:B------:R-:W-:Y:S05]  /*3f10*/  BRA.U UP1, `(.L_x_70) ;  /* 0x0000000101107547 */ /* 0x000fea000b800000 */
[----:B------:R-:W-:Y:S04]  /*3f20*/  MOV R0, UR6 ;  /* 0x0000000600007c02 */ /* 0x000fe80008000f00 */
[----:B------:R-:W-:Y:S04]  /*3f30*/  SHF.L.U32 R3, R0, 0x1f, RZ ;  /* 0x0000001f00037819 */ /* 0x000fe800000006ff */
[----:B------:R-:W2:Y:S02]  /*3f40*/  SYNCS.PHASECHK.TRANS64.TRYWAIT P0, [UR7+0x78], R3 ;  /* 0x00007803ff0075a7 */ /* 0x000ea40008001107 */
[----:B--2---:R-:W-:Y:S05]  /*3f50*/  @!P0 BRA `(.L_x_71) ;  /* 0x0000003400e88947 */ /* 0x004fea0003800000 */
.L_x_70:
[----:B------:R-:W-:Y:S02]  /*3f60*/  R2UR UR11, R21 ;  /* 0x00000000150b72ca */ /* 0x000fe400000e0000 */
[----:B------:R-:W-:Y:S02]  /*3f70*/  R2UR UR10, R20 ;  /* 0x00000000140a72ca */ /* 0x000fe400000e0000 */
[----:B------:R-:W-:Y:S04]  /*3f80*/  ISETP.NE.U32.AND P2, PT, RZ, UR4, PT ;  /* 0x00000004ff007c0c */ /* 0x000fe8000bf45070 */
[----:B------:R-:W-:Y:S05]  /*3f90*/  ISETP.NE.AND.EX P2, PT, RZ, UR5, PT, P2 ;  /* 0x00000005ff007c0c */ /* 0x000fea000bf45320 */
[----:B------:R-:W-:Y:S02]  /*3fa0*/  USHF.L.U32 UR11, UR11, 0x6, URZ ;  /* 0x000000060b0b7899 */ /* 0x000fe400080006ff */
[----:B------:R-:W-:Y:S01]  /*3fb0*/  USHF.L.U32 UR10, UR10, 0x6, URZ ;  /* 0x000000060a0a7899 */ /* 0x000fe200080006ff */
[----:B------:R-:W-:Y:S11]  /*3fc0*/  BRA.U !UP4, `(.L_x_72) ;  /* 0x000000010c347547 */ /* 0x000ff6000b800000 */
[----:B------:R-:W-:Y:S01]  /*3fd0*/  UPLOP3.LUT UP0, UPT, UPT, UPT, UP3, 0x80, 0x8 ;  /* 0x000000000008789c */ /* 0x000fe20003f0f030 */
[----:B--2---:R-:W-:Y:S02]  /*3fe0*/  HFMA2 R0, -RZ, RZ, 0, 5.9604644775390625e-08 ;  /* 0x00000001ff007431 */ /* 0x004fe400000001ff */
[----:B------:R-:W-:Y:S03]  /*3ff0*/  IMAD.MOV.U32 R67, RZ, RZ, 0x1 ;  /* 0x00000001ff437424 */ /* 0x000fe600078e00ff */
[----:B------:R-:W-:Y:S05]  /*4000*/  PLOP3.LUT P0, PT, PT, PT, UP0, 0x80, 0x8 ;  /* 0x000000000008781c */ /* 0x000fea0003f0f008 */
[----:B------:R-:W2:Y:S01]  /*4010*/  @UP0 LDCU.64 UR14, c[0x0][0x888] ;  /* 0x00011100ff0e07ac */ /* 0x000ea20008000a00 */
[----:B------:R-:W-:Y:S07]  /*4020*/  @UP0 UIMAD UR8, UR36, UR4, URZ ;  /* 0x00000004240802a4 */ /* 0x000fee000f8e02ff */
[----:B------:R-:W-:Y:S01]  /*4030*/  @!P0 PRMT R67, R0, 0x7610, R67 ;  /* 0x0000761000438816 */ /* 0x000fe20000000043 */
[----:B--2---:R-:W-:Y:S03]  /*4040*/  @UP0 UIMAD.WIDE UR14, UR8, 0x4, UR14 ;  /* 0x00000004080e08a5 */ /* 0x004fe6000f8e020e */
[----:B------:R-:W2:Y:S03]  /*4050*/  @!UP0 LDCU UR8, c[0x0][0x880] ;  /* 0x00011000ff0887ac */ /* 0x000ea60008000800 */
[----:B------:R-:W-:Y:S01]  /*4060*/  IMAD.U32 R10, RZ, RZ, UR14 ;  /* 0x0000000eff0a7e24 */ /* 0x000fe2000f8e00ff */
[----:B------:R-:W-:Y:S05]  /*4070*/  MOV R11, UR15 ;  /* 0x0000000f000b7c02 */ /* 0x000fea0008000f00 */
[----:B------:R3:W5:Y:S02]  /*4080*/  @P0 LDG.E R35, desc[UR46][R10.64] ;  /* 0x0000002e0a230981 */ /* 0x000764000c1e1900 */
[----:B--23--:R-:W-:Y:S07]  /*4090*/  @!P0 IMAD.U32 R35, RZ, RZ, UR8 ;  /* 0x00000008ff238e24 */ /* 0x00cfee000f8e00ff */
.L_x_72:
[----:B-----5:R-:W-:Y:S01]  /*40a0*/  @!P2 FSETP.EQ.AND P0, PT, R35, RZ, PT ;  /* 0x000000ff2300a20b */ /* 0x020fe20003f02000 */
[----:B------:R-:W-:Y:S01]  /*40b0*/  @!UPT UIADD3 URZ, UPT, UPT, URZ, URZ, URZ ;  /* 0x000000fffffff290 */ /* 0x000fe2000fffe0ff */
[----:B------:R-:W-:Y:S11]  /*40c0*/  @!P2 BRA `(.L_x_73) ;  /* 0x000000000014a947 */ /* 0x000ff60003800000 */
[----:B------:R-:W-:Y:S02]  /*40d0*/  LOP3.LUT P2, RZ, R67, 0xff, RZ, 0xc0, !PT ;  /* 0x000000ff43ff7812 */ /* 0x000fe4000784c0ff */
[----:B------:R-:W-:Y:S04]  /*40e0*/  PLOP3.LUT P0, PT, PT, PT, UP0, 0x80, 0x8 ;  /* 0x000000000008781c */ /* 0x000fe80003f0f008 */
[----:B------:R-:W-:Y:S07]  /*40f0*/  PLOP3.LUT P0, PT, P0, PT, PT, 0x8, 0x80 ;  /* 0x000000000080781c */ /* 0x000fee000070e170 */
[----:B------:R-:W-:Y:S11]  /*4100*/  @P2 FSETP.EQ.AND P0, PT, R35, RZ, PT ;  /* 0x000000ff2300220b */ /* 0x000ff60003f02000 */
[----:B------:R-:W-:Y:S02]  /*4110*/  @!UPT UIADD3 URZ, UPT, UPT, URZ, URZ, URZ ;  /* 0x000000fffffff290 */ /* 0x000fe4000fffe0ff */
.L_x_73:
[----:B------:R-:W-:Y:S01]  /*4120*/  ULEA UR15, UR13, UR7, 0x3 ;  /* 0x000000070d0f7291 */ /* 0x000fe2000f8e18ff */
[----:B--2---:R-:W-:Y:S02]  /*4130*/  SHF.L.U32 R3, R34, 0x1f, RZ ;  /* 0x0000001f22037819 */ /* 0x004fe400000006ff */
[----:B------:R-:W-:Y:S04]  /*4140*/  ELECT P4, URZ, PT ;  /* 0x0000000000ff782f */ /* 0x000fe80003880000 */
[----:B------:R-:W-:Y:S02]  /*4150*/  PLOP3.LUT P4, PT, P0, P4, PT, 0xf2, 0x2f ;  /* 0x00000000002f781c */ /* 0x000fe40000789e72 */
[----:B------:R-:W2:Y:S11]  /*4160*/  SYNCS.PHASECHK.TRANS64.TRYWAIT P2, [UR15+0x58], R3 ;  /* 0x00005803ff0075a7 */ /* 0x000eb6000804110f */
[----:B-1----:R-:W-:Y:S05]  /*4170*/  @!P4 IADD3 R20, P0, PT, R32, 0x580, RZ ;  /* 0x000005802014c810 */ /* 0x002fea0007f1e0ff */
[----:B------:R-:W-:Y:S01]  /*4180*/  @!P4 IMAD.X R12, RZ, RZ, R33, P0 ;  /* 0x000000ffff0cc224 */ /* 0x000fe200000e0621 */
[----:B--2---:R-:W-:Y:S07]  /*4190*/  @!P2 BRA `(.L_x_74) ;  /* 0x000000340070a947 */ /* 0x004fee0003800000 */
.L_x_145:
[----:B------:R-:W2:Y:S01]  /*41a0*/  LDC.64 R14, c[0x0][0xb10] ;  /* 0x0002c400ff0e7b82 */ /* 0x000ea20000000a00 */
[----:B------:R-:W-:Y:S01]  /*41b0*/  @!P4 R2UR UR8, R12 ;  /* 0x000000000c08c2ca */ /* 0x000fe200000e0000 */
[----:B------:R-:W-:Y:S01]  /*41c0*/  VOTEU.ALL UP2, P4 ;  /* 0x0000000000ff7886 */ /* 0x000fe20002040000 */
[----:B------:R-:W-:Y:S01]  /*41d0*/  @!P4 R2UR UR9, R20 ;  /* 0x000000001409c2ca */ /* 0x000fe200000e0000 */
[----:B------:R-:W-:Y:S01]  /*41e0*/  VOTEU.ALL UP1, P4 ;  /* 0x0000000000ff7886 */ /* 0x000fe20002020000 */
[----:B------:R-:W-:Y:S03]  /*41f0*/  UMOV UR20, 0x0 ;  /* 0x0000000000147882 */ /* 0x000fe60000000000 */
[----:B------:R-:W3:Y:S01]  /*4200*/  LDC.64 R10, c[0x0][0xb18] ;  /* 0x0002c600ff0a7b82 */ /* 0x000ee20000000a00 */
[----:B------:R-:W-:Y:S01]  /*4210*/  UMOV UR21, 0x10000000 ;  /* 0x1000000000157882 */ /* 0x000fe20000000000 */
[----:B------:R-:W-:Y:S01]  /*4220*/  UMOV UR12, UR36 ;  /* 0x00000024000c7c82 */ /* 0x000fe20008000000 */
[----:B------:R-:W-:Y:S01]  /*4230*/  UIADD3 UR14, UPT, UPT, UR13, 0x1, URZ ;  /* 0x000000010d0e7890 */ /* 0x000fe2000fffe0ff */
[----:B------:R-:W-:Y:S01]  /*4240*/  @P3 SHF.R.U32.HI R24, RZ, 0x10, R29 ;  /* 0x00000010ff183819 */ /* 0x000fe2000001161d */
[----:B------:R-:W-:Y:S03]  /*4250*/  VIADD R27, R27, 0x1 ;  /* 0x000000011b1b7836 */ /* 0x000fe60000000000 */
[----:B-1----:R-:W1:Y:S01]  /*4260*/  @!P1 LDC R0, c[0x0][0xb20] ;  /* 0x0002c800ff009b82 */ /* 0x002e620000000800 */
[----:B------:R-:W-:Y:S01]  /*4270*/  UISETP.NE.AND UP5, UPT, UR14, 0x3, UPT ;  /* 0x000000030e00788c */ /* 0x000fe2000bfa5270 */
[----:B------:R-:W-:Y:S01]  /*4280*/  IMAD.U32 R21, RZ, RZ, UR8 ;  /* 0x00000008ff157e24 */ /* 0x000fe2000f8e00ff */
[----:B------:R-:W-:Y:S05]  /*4290*/  @!UP2 ULEA UR8, UR13, UR7, 0xd ;  /* 0x000000070d08a291 */ /* 0x000fea000f8e68ff */
[----:B------:R-:W5:Y:S01]  /*42a0*/  @!P1 LDC R3, c[0x0][0xb0c] ;  /* 0x0002c300ff039b82 */ /* 0x000f620000000800 */
[----:B------:R-:W-:Y:S01]  /*42b0*/  IMAD.U32 R20, RZ, RZ, UR9 ;  /* 0x00000009ff147e24 */ /* 0x000fe2000f8e00ff */
[----:B------:R-:W-:Y:S01]  /*42c0*/  UIADD3 UR9, UPT, UPT, UR15, 0x40, URZ ;  /* 0x000000400f097890 */ /* 0x000fe2000fffe0ff */
[----:B------:R-:W-:Y:S01]  /*42d0*/  @!P4 R2UR UR19, R21 ;  /* 0x000000001513c2ca */ /* 0x000fe200000e0000 */
[----:B------:R-:W-:Y:S02]  /*42e0*/  @!UP2 UIADD3 UR8, UPT, UPT, UR8, 0x400, URZ ;  /* 0x000004000808a890 */ /* 0x000fe4000fffe0ff */
[----:B------:R-:W-:Y:S01]  /*42f0*/  @!P4 R2UR UR18, R20 ;  /* 0x000000001412c2ca */ /* 0x000fe200000e0000 */
[----:B------:R-:W-:Y:S01]  /*4300*/  @!P4 IMAD.MOV.U32 R20, RZ, RZ, 0x2000 ;  /* 0x00002000ff14c424 */ /* 0x000fe200078e00ff */
[----:B------:R-:W-:Y:S02]  /*4310*/  UPRMT UR16, UR37, 0x654, UR9 ;  /* 0x0000065425107896 */ /* 0x000fe40008000009 */
[----:B------:R-:W-:Y:S02]  /*4320*/  USEL UR17, URZ, 0x1, UP5 ;  /* 0x00000001ff117887 */ /* 0x000fe4000a800000 */
[----:B------:R-:W-:Y:S04]  /*4330*/  USEL UR14, UR14, URZ, UP5 ;  /* 0x000000ff0e0e7287 */ /* 0x000fe8000a800000 */
[----:B------:R-:W-:Y:S01]  /*4340*/  ULEA UR13, UR14, UR7, 0x3 ;  /* 0x000000070e0d7291 */ /* 0x000fe2000f8e18ff */
[----:B------:R-:W-:Y:S02]  /*4350*/  LOP3.LUT R34, R34, UR17, RZ, 0x3c, !PT ;  /* 0x0000001122227c12 */ /* 0x000fe4000f8e3cff */
[----:B------:R1:W-:Y:S01]  /*4360*/  @!UP1 UTMALDG.3D [UR8], [UR18], desc[UR20] ;  /* 0x00001408120095b4 */ /* 0x0003e20008011000 */
[----:B------:R1:W-:Y:S01]  /*4370*/  @!P4 SYNCS.ARRIVE.TRANS64.RED.A0TR RZ, [UR15+0x40], R20 ;  /* 0x00004014ffffc9a7 */ /* 0x0003e2000830040f */
[----:B------:R-:W-:Y:S02]  /*4380*/  SHF.L.U32 R12, R34, 0x1f, RZ ;  /* 0x0000001f220c7819 */ /* 0x000fe400000006ff */
[----:B-----5:R-:W-:Y:S01]  /*4390*/  @!P1 ISETP.NE.AND P2, PT, R3, 0x1, PT ;  /* 0x000000010300980c */ /* 0x020fe20003f45270 */
[C---:B--2---:R-:W-:Y:S01]  /*43a0*/  @!P1 IMAD.HI.U32 R14, R13.reuse, R14, RZ ;  /* 0x0000000e0d0e9227 */ /* 0x044fe200078e00ff */
[----:B---3--:R-:W-:Y:S03]  /*43b0*/  @!P1 ISETP.NE.AND P0, PT, R10, 0x1, PT ;  /* 0x000000010a00980c */ /* 0x008fe60003f05270 */
[C---:B------:R-:W-:Y:S01]  /*43c0*/  @!P1 IMAD.HI.U32 R11, R8.reuse, R11, RZ ;  /* 0x0000000b080b9227 */ /* 0x040fe200078e00ff */
[----:B------:R-:W-:Y:S04]  /*43d0*/  @!P1 SHF.R.U32.HI R14, RZ, R15, R14 ;  /* 0x0000000fff0e9219 */ /* 0x000fe8000001160e */
[----:B-1----:R-:W-:Y:S01]  /*43e0*/  @!P1 SHF.R.U32.HI R9, RZ, R0, R11 ;  /* 0x00000000ff099219 */ /* 0x002fe2000001160b */
[----:B------:R-:W-:Y:S01]  /*43f0*/  SYNCS.ARRIVE.TRANS64.RED.A1T0 RZ, [UR16], RZ ;  /* 0x000000ffffff79a7 */ /* 0x000fe20008100410 */
[----:B------:R-:W-:Y:S02]  /*4400*/  @!P1 SEL R14, R13, R14, !P2 ;  /* 0x0000000e0d0e9207 */ /* 0x000fe40005000000 */
[----:B------:R-:W-:Y:S01]  /*4410*/  @!P1 SEL R9, R8, R9, !P0 ;  /* 0x0000000908099207 */ /* 0x000fe20004000000 */
[----:B------:R-:W1:Y:S04]  /*4420*/  SYNCS.PHASECHK.TRANS64.TRYWAIT P5, [UR13+0x58], R12 ;  /* 0x0000580cff0075a7 */ /* 0x000e6800080a110d */
[----:B------:R-:W-:Y:S02]  /*4430*/  @!P1 IMAD.IADD R0, R9, 0x1, -R14 ;  /* 0x0000000109009824 */ /* 0x000fe400078e0a0e */
[----:B------:R-:W-:Y:S02]  /*4440*/  @!P1 IMAD.IADD R9, R14, 0x1, -R9 ;  /* 0x000000010e099824 */ /* 0x000fe400078e0a09 */
[----:B------:R-:W-:Y:S02]  /*4450*/  @!P1 IMAD R13, R0, R3, R13 ;  /* 0x00000003000d9224 */ /* 0x000fe400078e020d */
[----:B------:R-:W-:Y:S01]  /*4460*/  @!P1 IMAD R8, R9, R10, R8 ;  /* 0x0000000a09089224 */ /* 0x000fe200078e0208 */
[----:B-1----:R-:W-:Y:S06]  /*4470*/  @!P5 BRA `(.L_x_75) ;  /* 0x0000003000d0d947 */ /* 0x002fec0003800000 */
.L_x_147:
[----:B-1----:R-:W-:Y:S01]  /*4480*/  @!P4 IADD3 R3, P0, PT, R32, 0x580, RZ ;  /* 0x000005802003c810 */ /* 0x002fe20007f1e0ff */
[----:B------:R-:W-:Y:S01]  /*4490*/  UMOV UR18, 0x0 ;  /* 0x0000000000127882 */ /* 0x000fe20000000000 */
[----:B------:R-:W-:Y:S01]  /*44a0*/  UMOV UR19, 0x10000000 ;  /* 0x1000000000137882 */ /* 0x000fe20000000000 */
[----:B------:R-:W-:Y:S01]  /*44b0*/  VOTEU.ALL UP1, P4 ;  /* 0x0000000000ff7886 */ /* 0x000fe20002020000 */
[----:B------:R-:W-:Y:S01]  /*44c0*/  @!P4 R2UR UR9, R3 ;  /* 0x000000000309c2ca */ /* 0x000fe200000e0000 */
[----:B------:R-:W-:Y:S01]  /*44d0*/  @!P4 IMAD.X R0, RZ, RZ, R33, P0 ;  /* 0x000000ffff00c224 */ /* 0x000fe200000e0621 */
[----:B------:R-:W-:Y:S01]  /*44e0*/  UMOV UR12, UR36 ;  /* 0x00000024000c7c82 */ /* 0x000fe20008000000 */
[----:B------:R-:W-:Y:S01]  /*44f0*/  @P3 R2UR UR36, R24 ;  /* 0x00000000182432ca */ /* 0x000fe200000e0000 */
[----:B------:R-:W-:Y:S01]  /*4500*/  @!UP1 ULEA UR15, UR14, UR7, 0xd ;  /* 0x000000070e0f9291 */ /* 0x000fe2000f8e68ff */
[----:B------:R-:W-:Y:S01]  /*4510*/  ISETP.NE.AND P0, PT, R27, 0x2, PT ;  /* 0x000000021b00780c */ /* 0x000fe20003f05270 */
[----:B------:R-:W-:Y:S01]  /*4520*/  @!UP1 UIADD3 UR10, UPT, UPT, UR10, 0x20, URZ ;  /* 0x000000200a0a9890 */ /* 0x000fe2000fffe0ff */
[----:B------:R-:W-:Y:S01]  /*4530*/  @!P4 R2UR UR8, R0 ;  /* 0x000000000008c2ca */ /* 0x000fe200000e0000 */
[----:B------:R-:W-:Y:S01]  /*4540*/  IMAD.IADD R20, R8, 0x1, R66 ;  /* 0x0000000108147824 */ /* 0x000fe200078e0242 */
[----:B------:R-:W-:Y:S01]  /*4550*/  SEL R0, RZ, 0x1, P0 ;  /* 0x00000001ff007807 */ /* 0x000fe20000000000 */
[----:B------:R-:W-:Y:S01]  /*4560*/  IMAD.IADD R21, R13, 0x1, R68 ;  /* 0x000000010d157824 */ /* 0x000fe200078e0244 */
[----:B------:R-:W-:Y:S02]  /*4570*/  SEL R27, R27, RZ, P0 ;  /* 0x000000ff1b1b7207 */ /* 0x000fe40000000000 */
[----:B------:R-:W-:Y:S01]  /*4580*/  IMAD.U32 R10, RZ, RZ, UR9 ;  /* 0x00000009ff0a7e24 */ /* 0x000fe2000f8e00ff */
[----:B------:R-:W-:Y:S01]  /*4590*/  UIADD3 UR9, UPT, UPT, UR13, 0x40, URZ ;  /* 0x000000400d097890 */ /* 0x000fe2000fffe0ff */
[----:B------:R-:W-:Y:S03]  /*45a0*/  LOP3.LUT R25, R25, R0, RZ, 0x3c, !PT ;  /* 0x0000000019197212 */ /* 0x000fe600078e3cff */
[----:B------:R-:W-:Y:S02]  /*45b0*/  @!P4 R2UR UR16, R10 ;  /* 0x000000000a10c2ca */ /* 0x000fe400000e0000 */
[----:B------:R-:W-:Y:S01]  /*45c0*/  IMAD.U32 R11, RZ, RZ, UR8 ;  /* 0x00000008ff0b7e24 */ /* 0x000fe2000f8e00ff */
[----:B------:R-:W-:Y:S01]  /*45d0*/  @!UP1 UIADD3 UR8, UPT, UPT, UR15, 0x400, URZ ;  /* 0x000004000f089890 */ /* 0x000fe2000fffe0ff */
[----:B------:R-:W-:Y:S01]  /*45e0*/  VOTEU.ALL UP1, P4 ;  /* 0x0000000000ff7886 */ /* 0x000fe20002020000 */
[----:B------:R-:W-:Y:S02]  /*45f0*/  UPRMT UR15, UR37, 0x654, UR9 ;  /* 0x00000654250f7896 */ /* 0x000fe40008000009 */
[----:B------:R-:W-:Y:S11]  /*4600*/  @!P4 R2UR UR17, R11 ;  /* 0x000000000b11c2ca */ /* 0x000ff600000e0000 */
[----:B------:R-:W-:Y:S02]  /*4610*/  @!UPT UIADD3 URZ, UPT, UPT, URZ, URZ, URZ ;  /* 0x000000fffffff290 */ /* 0x000fe4000fffe0ff */
[----:B------:R2:W-:Y:S01]  /*4620*/  @!UP1 UTMALDG.3D [UR8], [UR16], desc[UR18] ;  /* 0x00001208100095b4 */ /* 0x0005e20008011000 */
[----:B------:R2:W-:Y:S01]  /*4630*/  @!P4 SYNCS.ARRIVE.TRANS64.RED.A0TR RZ, [UR13+0x40], R23 ;  /* 0x00004017ffffc9a7 */ /* 0x0005e2000830040d */
[----:B------:R-:W-:Y:S04]  /*4640*/  UIADD3 UR13, UPT, UPT, UR14, 0x1, URZ ;  /* 0x000000010e0d7890 */ /* 0x000fe8000fffe0ff */
[----:B------:R-:W-:Y:S04]  /*4650*/  UISETP.NE.AND UP1, UPT, UR13, 0x3, UPT ;  /* 0x000000030d00788c */ /* 0x000fe8000bf25270 */
[----:B------:R-:W-:Y:S02]  /*4660*/  USEL UR14, URZ, 0x1, UP1 ;  /* 0x00000001ff0e7887 */ /* 0x000fe40008800000 */
[----:B------:R-:W-:Y:S02]  /*4670*/  USEL UR13, UR13, URZ, UP1 ;  /* 0x000000ff0d0d7287 */ /* 0x000fe40008800000 */
[----:B------:R-:W-:Y:S02]  /*4680*/  UPLOP3.LUT UP1, UPT, UPT, UPT, UPT, 0x80, 0x8 ;  /* 0x000000000008789c */ /* 0x000fe40003f2f070 */
[----:B------:R-:W-:Y:S01]  /*4690*/  LOP3.LUT R34, R34, UR14, RZ, 0x3c, !PT ;  /* 0x0000000e22227c12 */ /* 0x000fe2000f8e3cff */
[----:B------:R-:W-:Y:S01]  /*46a0*/  SYNCS.ARRIVE.TRANS64.RED.A1T0 RZ, [UR15], RZ ;  /* 0x000000ffffff79a7 */ /* 0x000fe2000810040f */
[----:B------:R-:W-:Y:S07]  /*46b0*/  @P3 BRA `(.L_x_76) ;  /* 0xfffffff4001c3947 */ /* 0x000fee000383ffff */
[----:B------:R-:W-:Y:S01]  /*46c0*/  UIADD3 UR7, UPT, UPT, UR7, 0x58, URZ ;  /* 0x0000005807077890 */ /* 0x000fe2000fffe0ff */
[----:B------:R-:W-:-:S03]  /*46d0*/  SHF.L.U32 R3, R34, 0x1f, RZ ;  /* 0x0000001f22037819 */ /* 0x000fc600000006ff */
[----:B------:R-:W-:-:S09]  /*46e0*/  ULEA UR4, UR13, UR7, 0x3 ;  /* 0x000000070d047291 */ /* 0x000fd2000f8e18ff */
[----:B------:R-:W1:Y:S02]  /*46f0*/  SYNCS.PHASECHK.TRANS64.TRYWAIT P0, [UR4], R3 ;  /* 0x00000003ff0075a7 */ /* 0x000e640008001104 */
[----:B-1----:R-:W-:Y:S05]  /*4700*/  @!P0 BRA `(.L_x_77) ;  /* 0x0000003000448947 */ /* 0x002fea0003800000 */
.L_x_149:
        /* <DEDUP_REMOVED lines=9> */
.L_x_151:
[----:B------:R-:W-:-:S04]  /*47a0*/  UIADD3 UR5, UPT, UPT, UR5, 0x1, URZ ;  /* 0x0000000105057890 */ /* 0x000fc8000fffe0ff */
[----:B------:R-:W-:-:S04]  /*47b0*/  UISETP.NE.AND UP0, UPT, UR5, 0x3, UPT ;  /* 0x000000030500788c */ /* 0x000fc8000bf05270 */
[----:B------:R-:W-:Y:S02]  /*47c0*/  USEL UR4, URZ, 0x1, UP0 ;  /* 0x00000001ff047887 */ /* 0x000fe40008000000 */
[----:B------:R-:W-:-:S04]  /*47d0*/  USEL UR5, UR5, URZ, UP0 ;  /* 0x000000ff05057287 */ /* 0x000fc80008000000 */
[----:B------:R-:W-:Y:S01]  /*47e0*/  ULEA UR5, UR5, UR7, 0x3 ;  /* 0x0000000705057291 */ /* 0x000fe2000f8e18ff */
[----:B-1----:R-:W-:-:S04]  /*47f0*/  LOP3.LUT R3, R34, UR4, RZ, 0x3c, !PT ;  /* 0x0000000422037c12 */ /* 0x002fc8000f8e3cff */
[----:B------:R-:W-:Y:S01]  /*4800*/  SHF.L.U32 R3, R3, 0x1f, RZ ;  /* 0x0000001f03037819 */ /* 0x000fe200000006ff */
[----:B------:R-:W-:-:S07]  /*4810*/  IMAD.U32 R0, RZ, RZ, UR5 ;  /* 0x00000005ff007e24 */ /* 0x000fce000f8e00ff */
.L_x_79:
[----:B-1----:R1:W3:Y:S02]  /*4820*/  SYNCS.PHASECHK.TRANS64.TRYWAIT P0, [R0+URZ], R3 ;  /* 0x00000003000075a7 */ /* 0x0022e400080011ff */
[----:B---3--:R-:W-:Y:S05]  /*4830*/  @!P0 NANOSLEEP.SYNCS 0x989680 ;  /* 0x009896800000895d */ /* 0x008fea0003900000 */
[----:B------:R-:W3:Y:S02]  /*4840*/  @!P0 SYNCS.PHASECHK.TRANS64 P0, [R0+URZ], R3 ;  /* 0x00000003000085a7 */ /* 0x000ee400080010ff */
[----:B--23--:R-:W-:Y:S05]  /*4850*/  @P0 EXIT ;  /* 0x000000000000094d */ /* 0x00cfea0003800000 */
[----:B------:R-:W-:Y:S05]  /*4860*/  BRA `(.L_x_79) ;  /* 0xfffffffc00ec7947 */ /* 0x000fea000383ffff */
.L_x_67:
[----:B------:R-:W-:-:S06]  /*4870*/  UISETP.GE.AND UP1, UPT, UR8, 0x4, UPT ;  /* 0x000000040800788c */ /* 0x000fcc000bf26270 */
[----:B------:R-:W-:-:S13]  /*4880*/  PLOP3.LUT P0, PT, PT, PT, UP1, 0x80, 0x8 ;  /* 0x000000000008781c */ /* 0x000fda0003f0f018 */
[----:B------:R-:W-:Y:S05]  /*4890*/  @!P0 EXIT ;  /* 0x000000000000894d */ /* 0x000fea0003800000 */
[----:B------:R-:W-:Y:S01]  /*48a0*/  BAR.SYNC.DEFER_BLOCKING 0x6, 0xa0 ;  /* 0x0182800000007b1d */ /* 0x000fe20000010000 */
[C---:B------:R-:W-:Y:S01]  /*48b0*/  IMAD.SHL.U32 R0, R79.reuse, 0x20, RZ ;  /* 0x000000204f007824 */ /* 0x040fe200078e00ff */
[C---:B------:R-:W-:Y:S01]  /*48c0*/  R2P PR, R79.reuse, 0x6 ;  /* 0x000000064f007804 */ /* 0x040fe20000000000 */
[C---:B------:R-:W-:Y:S02]  /*48d0*/  IMAD.SHL.U32 R72, R79.reuse, 0x4, RZ ;  /* 0x000000044f487824 */ /* 0x040fe400078e00ff */
[C---:B------:R-:W-:Y:S01]  /*48e0*/  IMAD.U32 R32, R79.reuse, 0x10000, RZ ;  /* 0x000100004f207824 */ /* 0x040fe200078e00ff */
[----:B------:R-:W-:Y:S02]  /*48f0*/  UMOV UR48, 0x400 ;  /* 0x0000040000307882 */ /* 0x000fe40000000000 */
[----:B------:R-:W1:Y:S01]  /*4900*/  LDC R71, c[0x0][0x370] ;  /* 0x0000dc00ff477b82 */ /* 0x000e620000000800 */
[----:B------:R-:W-:Y:S01]  /*4910*/  ULEA UR48, UR37, UR48, 0x18 ;  /* 0x0000003025307291 */ /* 0x000fe2000f8ec0ff */
[C---:B------:R-:W-:Y:S01]  /*4920*/  LOP3.LUT R7, R0.reuse, 0xe0, RZ, 0xc0, !PT ;  /* 0x000000e000077812 */ /* 0x040fe200078ec0ff */
[----:B------:R-:W-:Y:S01]  /*4930*/  IMAD.SHL.U32 R5, R79, 0x10, RZ ;  /* 0x000000104f057824 */ /* 0x000fe200078e00ff */
[----:B------:R-:W-:Y:S01]  /*4940*/  LOP3.LUT R0, R0, 0x100, RZ, 0xc0, !PT ;  /* 0x0000010000007812 */ /* 0x000fe200078ec0ff */
[----:B------:R-:W-:Y:S01]  /*4950*/  IMAD.MOV.U32 R78, RZ, RZ, 0x8 ;  /* 0x00000008ff4e7424 */ /* 0x000fe200078e00ff */
[----:B------:R-:W-:Y:S01]  /*4960*/  LOP3.LUT R72, R7, 0x1c, R72, 0xf8, !PT ;  /* 0x0000001c07487812 */ /* 0x000fe200078ef848 */
[----:B------:R-:W-:Y:S01]  /*4970*/  IMAD.MOV.U32 R77, RZ, RZ, 0x10 ;  /* 0x00000010ff4d7424 */ /* 0x000fe200078e00ff */
[----:B------:R-:W2:Y:S01]  /*4980*/  LDC R28, c[0x0][0xb0c] ;  /* 0x0002c300ff1c7b82 */ /* 0x000ea20000000800 */
[----:B------:R-:W-:Y:S01]  /*4990*/  SHF.R.U32.HI R7, RZ, 0x2, R79 ;  /* 0x00000002ff077819 */ /* 0x000fe2000001164f */
[----:B------:R-:W-:Y:S01]  /*49a0*/  IMAD.MOV.U32 R30, RZ, RZ, RZ ;  /* 0x000000ffff1e7224 */ /* 0x000fe200078e00ff */
[----:B------:R-:W-:Y:S01]  /*49b0*/  LOP3.LUT R32, R32, 0x600000, RZ, 0xc0, !PT ;  /* 0x0060000020207812 */ /* 0x000fe200078ec0ff */
[----:B------:R-:W-:Y:S01]  /*49c0*/  IMAD.MOV.U32 R76, RZ, RZ, RZ ;  /* 0x000000ffff4c7224 */ /* 0x000fe200078e00ff */
[----:B------:R-:W-:Y:S01]  /*49d0*/  LOP3.LUT R5, R0, 0x600, R5, 0xf8, !PT ;  /* 0x0000060000057812 */ /* 0x000fe200078ef805 */
[----:B------:R-:W-:Y:S01]  /*49e0*/  IMAD.MOV.U32 R82, RZ, RZ, RZ ;  /* 0x000000ffff527224 */ /* 0x000fe200078e00ff */
[----:B------:R-:W-:Y:S01]  /*49f0*/  LOP3.LUT R72, R72, 0x4, R7, 0x78, !PT ;  /* 0x0000000448487812 */ /* 0x000fe200078e7807 */
[----:B------:R-:W4:Y:S01]  /*4a00*/  LDC R69, c[0x0][0xb20] ;  /* 0x0002c800ff457b82 */ /* 0x000f220000000800 */
[----:B------:R-:W3:Y:S01]  /*4a10*/  LDS R3, [UR48+0x130] ;  /* 0x00013030ff037984 */ /* 0x000ee20008000800 */
[----:B------:R-:W-:Y:S01]  /*4a20*/  LOP3.LUT R79, R79, 0x60, RZ, 0xc0, !PT ;  /* 0x000000604f4f7812 */ /* 0x000fe200078ec0ff */
[----:B------:R-:W-:Y:S01]  /*4a30*/  IMAD.MOV.U32 R75, RZ, RZ, RZ ;  /* 0x000000ffff4b7224 */ /* 0x000fe200078e00ff */
[----:B------:R-:W-:Y:S01]  /*4a40*/  LOP3.LUT R72, R5, R72, RZ, 0xfc, !PT ;  /* 0x0000004805487212 */ /* 0x000fe200078efcff */
[----:B------:R-:W1:Y:S01]  /*4a50*/  LDCU.64 UR54, c[0x0][0x348] ;  /* 0x00006900ff3677ac */ /* 0x000e620008000a00 */
[----:B------:R-:W-:-:S02]  /*4a60*/  SEL R78, R78, 0xfffffff8, !P1 ;  /* 0xfffffff84e4e7807 */ /* 0x000fc40004800000 */
[----:B------:R-:W1:Y:S01]  /*4a70*/  LDC R27, c[0x0][0xb30] ;  /* 0x0002cc00ff1b7b82 */ /* 0x000e620000000800 */
[----:B------:R-:W-:Y:S01]  /*4a80*/  SEL R77, R77, 0xfffffff0, !P2 ;  /* 0xfffffff04d4d7807 */ /* 0x000fe20005000000 */
[----:B------:R-:W1:Y:S01]  /*4a90*/  LDCU.64 UR38, c[0x0][0x888] ;  /* 0x00011100ff2677ac */ /* 0x000e620008000a00 */
[----:B------:R-:W1:Y:S05]  /*4aa0*/  LDCU.64 UR44, c[0x0][0x890] ;  /* 0x00011200ff2c77ac */ /* 0x000e6a0008000a00 */
[----:B------:R-:W1:Y:S01]  /*4ab0*/  LDC.64 R64, c[0x0][0xb10] ;  /* 0x0002c400ff407b82 */ /* 0x000e620000000a00 */
[----:B------:R-:W-:Y:S01]  /*4ac0*/  UMOV UR51, 0x1 ;  /* 0x0000000100337882 */ /* 0x000fe20000000000 */
[----:B------:R-:W-:Y:S01]  /*4ad0*/  UMOV UR56, URZ ;  /* 0x000000ff00387c82 */ /* 0x000fe20008000000 */
[----:B------:R-:W-:Y:S01]  /*4ae0*/  UIADD3 UR52, UPT, UPT, UR48, 0x400, URZ ;  /* 0x0000040030347890 */ /* 0x000fe2000fffe0ff */
[----:B------:R-:W-:Y:S01]  /*4af0*/  UMOV UR50, URZ ;  /* 0x000000ff00327c82 */ /* 0x000fe20008000000 */
[----:B------:R-:W-:-:S03]  /*4b00*/  UMOV UR49, URZ ;  /* 0x000000ff00317c82 */ /* 0x000fc60008000000 */
[----:B------:R-:W1:Y:S08]  /*4b10*/  LDC.64 R24, c[0x0][0xb18] ;  /* 0x0002c600ff187b82 */ /* 0x000e700000000a00 */
[----:B------:R-:W1:Y:S08]  /*4b20*/  LDC.64 R22, c[0x0][0xb28] ;  /* 0x0002ca00ff167b82 */ /* 0x000e700000000a00 */
[----:B------:R-:W1:Y:S01]  /*4b30*/  LDC.64 R62, c[0x0][0x8b0] ;  /* 0x00022c00ff3e7b82 */ /* 0x000e620000000a00 */
[----:B---3--:R-:W-:-:S07]  /*4b40*/  IMAD.IADD R32, R3, 0x1, R32 ;  /* 0x0000000103207824 */ /* 0x008fce00078e0220 */
[----:B------:R-:W3:Y:S08]  /*4b50*/  LDC.64 R60, c[0x0][0x8a8] ;  /* 0x00022a00ff3c7b82 */ /* 0x000ef00000000a00 */
[----:B--2-4-:R-:W1:Y:S02]  /*4b60*/  LDC R70, c[0x0][0x374] ;  /* 0x0000dd00ff467b82 */ /* 0x014e640000000800 */
.L_x_110:
[C---:B------:R-:W-:Y:S02]  /*4b70*/  LEA R0, R82.reuse, UR48, 0x3 ;  /* 0x0000003052007c11 */ /* 0x040fe4000f8e18ff */
[----:B------:R-:W-:Y:S02]  /*4b80*/  SHF.L.U32 R3, R75, 0x1f, RZ ;  /* 0x0000001f4b037819 */ /* 0x000fe400000006ff */
[----:B-1----:R-:W-:Y:S02]  /*4b90*/  LEA R16, R82, UR48, 0x4 ;  /* 0x0000003052107c11 */ /* 0x002fe4000f8e20ff */
[----:B------:R-:W2:Y:S02]  /*4ba0*/  SYNCS.PHASECHK.TRANS64.TRYWAIT P0, [R0+URZ+0x80], R3 ;  /* 0x00008003000075a7 */ /* 0x000ea400080011ff */
[----:B--2---:R-:W-:Y:S05]  /*4bb0*/  @!P0 BRA `(.L_x_80) ;  /* 0x0000002c00488947 */ /* 0x004fea0003800000 */
.L_x_152:
[----:B------:R-:W4:Y:S01]  /*4bc0*/  LDC.64 R12, c[0x0][0xb10] ;  /* 0x0002c400ff0c7b82 */ /* 0x000f220000000a00 */
[----:B------:R-:W3:Y:S01]  /*4bd0*/  LDS.128 R16, [R16+0x110] ;  /* 0x0001100010107984 */ /* 0x000ee20000000c00 */
[----:B-1----:R-:W-:Y:S01]  /*4be0*/  ISETP.NE.AND P1, PT, R27, 0x1, PT ;  /* 0x000000011b00780c */ /* 0x002fe20003f25270 */
[----:B--2---:R-:W-:Y:S01]  /*4bf0*/  VIADD R0, R0, 0x90 ;  /* 0x0000009000007836 */ /* 0x004fe20000000000 */
[----:B------:R-:W-:Y:S04]  /*4c00*/  ISETP.GE.AND P0, PT, R26, 0x1, PT ;  /* 0x000000011a00780c */ /* 0x000fe80003f06270 */
[----:B------:R-:W1:Y:S01]  /*4c10*/  LDC.64 R10, c[0x0][0xb18] ;  /* 0x0002c600ff0a7b82 */ /* 0x000e620000000a00 */
[----:B------:R-:W-:Y:S01]  /*4c20*/  PRMT R0, RZ, 0x654, R0 ;  /* 0x00000654ff007816 */ /* 0x000fe20000000000 */
[----:B------:R-:W-:Y:S01]  /*4c30*/  @!PT LDS RZ, [RZ] ;  /* 0x00000000fffff984 */ /* 0x000fe20000000800 */
[----:B------:R-:W-:Y:S01]  /*4c40*/  @!PT LDS RZ, [RZ] ;  /* 0x00000000fffff984 */ /* 0x000fe20000000800 */
[----:B------:R-:W-:Y:S01]  /*4c50*/  @!PT LDS RZ, [RZ] ;  /* 0x00000000fffff984 */ /* 0x000fe20000000800 */
[----:B------:R-:W-:Y:S01]  /*4c60*/  @!PT LDS RZ, [RZ] ;  /* 0x00000000fffff984 */ /* 0x000fe20000000800 */
[----:B------:R2:W-:Y:S06]  /*4c70*/  MEMBAR.ALL.CTA ;  /* 0x0000000000007992 */ /* 0x0005ec0000008000 */
[----:B--2---:R-:W2:Y:S01]  /*4c80*/  FENCE.VIEW.ASYNC.S ;  /* 0x00000000000073c6 */ /* 0x004ea20000000000 */
[----:B------:R-:W1:Y:S08]  /*4c90*/  @!P1 LDC R14, c[0x0][0xb20] ;  /* 0x0002c800ff0e9b82 */ /* 0x000e700000000800 */
[----:B------:R-:W1:Y:S01]  /*4ca0*/  @!P1 LDC R9, c[0x0][0xb0c] ;  /* 0x0002c300ff099b82 */ /* 0x000e620000000800 */
[----:B--2---:R2:W-:Y:S01]  /*4cb0*/  SYNCS.ARRIVE.TRANS64.RED.A1T0 RZ, [R0+URZ], RZ ;  /* 0x000000ff00ff79a7 */ /* 0x0045e200081004ff */
[----:B---3--:R-:W-:Y:S04]  /*4cc0*/  LOP3.LUT P4, RZ, R18, 0x1, RZ, 0xc0, !PT ;  /* 0x0000000112ff7812 */ /* 0x008fe8000788c0ff */
[----:B------:R-:W-:Y:S09]  /*4cd0*/  P2R R80, PR, RZ, 0x10 ;  /* 0x00000010ff507803 */ /* 0x000ff20000000000 */
[----:B------:R-:W-:Y:S02]  /*4ce0*/  @P4 MOV R31, R16 ;  /* 0x00000010001f4202 */ /* 0x000fe40000000f00 */
[----:B------:R-:W-:Y:S01]  /*4cf0*/  @P4 LOP3.LUT R29, R17, 0xffff, RZ, 0xc0, !PT ;  /* 0x0000ffff111d4812 */ /* 0x000fe200078ec0ff */
[----:B--2-4-:R-:W-:Y:S06]  /*4d00*/  @!P0 BRA `(.L_x_81) ;  /* 0x0000000000a48947 */ /* 0x014fec0003800000 */
[----:B------:R-:W-:Y:S01]  /*4d10*/  IMAD.HI.U32 R36, R70, R25, RZ ;  /* 0x0000001946247227 */ /* 0x000fe200078e00ff */
[----:B------:R-:W-:Y:S02]  /*4d20*/  ISETP.NE.AND P0, PT, R24, 0x1, PT ;  /* 0x000000011800780c */ /* 0x000fe40003f05270 */
[----:B------:R-:W-:Y:S01]  /*4d30*/  ISETP.NE.AND P2, PT, R26, 0x1, PT ;  /* 0x000000011a00780c */ /* 0x000fe20003f45270 */
[-C--:B------:R-:W-:Y:S01]  /*4d40*/  IMAD.HI.U32 R34, R71, R64.reuse, RZ ;  /* 0x0000004047227227 */ /* 0x080fe200078e00ff */
[----:B------:R-:W-:Y:S02]  /*4d50*/  SHF.R.U32.HI R37, RZ, R69, R36 ;  /* 0x00000045ff257219 */ /* 0x000fe40000011624 */
[----:B------:R-:W-:Y:S01]  /*4d60*/  ISETP.NE.AND P3, PT, R28, 0x1, PT ;  /* 0x000000011c00780c */ /* 0x000fe20003f65270 */
[----:B------:R-:W-:Y:S01]  /*4d70*/  IMAD.HI.U32 R40, R29, R25, RZ ;  /* 0x000000191d287227 */ /* 0x000fe200078e00ff */
[----:B------:R-:W-:Y:S02]  /*4d80*/  SHF.R.U32.HI R34, RZ, R65, R34 ;  /* 0x00000041ff227219 */ /* 0x000fe40000011622 */
[----:B------:R-:W-:Y:S01]  /*4d90*/  SEL R3, R70, R37, !P0 ;  /* 0x0000002546037207 */ /* 0x000fe20004000000 */
[----:B------:R-:W-:Y:S01]  /*4da0*/  IMAD.HI.U32 R38, R31, R64, RZ ;  /* 0x000000401f267227 */ /* 0x000fe200078e00ff */
[----:B------:R-:W-:Y:S03]  /*4db0*/  SEL R7, R71, R34, !P3 ;  /* 0x0000002247077207 */ /* 0x000fe60005800000 */
[-C--:B------:R-:W-:Y:S01]  /*4dc0*/  IMAD.HI.U32 R34, R3, R22.reuse, RZ ;  /* 0x0000001603227227 */ /* 0x080fe200078e00ff */
[----:B------:R-:W-:Y:S03]  /*4dd0*/  SHF.R.U32.HI R38, RZ, R65, R38 ;  /* 0x00000041ff267219 */ /* 0x000fe60000011626 */
[----:B------:R-:W-:Y:S01]  /*4de0*/  IMAD.HI.U32 R36, R7, R22, RZ ;  /* 0x0000001607247227 */ /* 0x000fe200078e00ff */
[----:B------:R-:W-:Y:S02]  /*4df0*/  @P2 SHF.R.U32.HI R3, RZ, R23, R34 ;  /* 0x00000017ff032219 */ /* 0x000fe40000011622 */
[----:B------:R-:W-:Y:S02]  /*4e00*/  SHF.R.U32.HI R34, RZ, R69, R40 ;  /* 0x00000045ff227219 */ /* 0x000fe40000011628 */
[----:B------:R-:W-:Y:S01]  /*4e10*/  @P2 SHF.R.U32.HI R7, RZ, R23, R36 ;  /* 0x00000017ff072219 */ /* 0x000fe20000011624 */
[C---:B------:R-:W-:Y:S01]  /*4e20*/  IMAD R2, R26.reuse, R3, RZ ;  /* 0x000000031a027224 */ /* 0x040fe200078e02ff */
[----:B------:R-:W-:Y:S02]  /*4e30*/  SEL R5, R29, R34, !P0 ;  /* 0x000000221d057207 */ /* 0x000fe40004000000 */
[----:B------:R-:W-:Y:S01]  /*4e40*/  SEL R3, R31, R38, !P3 ;  /* 0x000000261f037207 */ /* 0x000fe20005800000 */
[----:B------:R-:W-:Y:S01]  /*4e50*/  IMAD R4, R26, R7, RZ ;  /* 0x000000071a047224 */ /* 0x000fe200078e02ff */
[C---:B------:R-:W-:Y:S01]  /*4e60*/  ISETP.GE.AND P0, PT, R5.reuse, R2, PT ;  /* 0x000000020500720c */ /* 0x040fe20003f06270 */
[----:B------:R-:W-:Y:S03]  /*4e70*/  IMAD.HI.U32 R6, R5, R22, RZ ;  /* 0x0000001605067227 */ /* 0x000fe600078e00ff */
[----:B------:R-:W-:Y:S01]  /*4e80*/  ISETP.GE.OR P0, PT, R3, R4, P0 ;  /* 0x000000040300720c */ /* 0x000fe20000706670 */
[----:B------:R-:W-:Y:S01]  /*4e90*/  IMAD.MOV R4, RZ, RZ, -R3 ;  /* 0x000000ffff047224 */ /* 0x000fe200078e0a03 */
[-C--:B------:R-:W-:Y:S03]  /*4ea0*/  SHF.R.U32.HI R6, RZ, R23.reuse, R6 ;  /* 0x00000017ff067219 */ /* 0x080fe60000011606 */
[----:B------:R-:W-:Y:S01]  /*4eb0*/  IMAD R31, R28, R4, R31 ;  /* 0x000000041c1f7224 */ /* 0x000fe200078e021f */
[----:B------:R-:W-:Y:S05]  /*4ec0*/  SEL R15, R5, R6, !P2 ;  /* 0x00000006050f7207 */ /* 0x000fea0005000000 */
[----:B------:R-:W-:Y:S02]  /*4ed0*/  IMAD.MOV R6, RZ, RZ, -R15 ;  /* 0x000000ffff067224 */ /* 0x000fe400078e0a0f */
[C---:B------:R-:W-:Y:S04]  /*4ee0*/  @!P0 IMAD.HI.U32 R2, R3.reuse, R22, RZ ;  /* 0x0000001603028227 */ /* 0x040fe800078e00ff */
[----:B------:R-:W-:Y:S01]  /*4ef0*/  IMAD R6, R26, R6, R5 ;  /* 0x000000061a067224 */ /* 0x000fe200078e0205 */
[----:B------:R-:W-:Y:S04]  /*4f00*/  @!P0 SHF.R.U32.HI R2, RZ, R23, R2 ;  /* 0x00000017ff028219 */ /* 0x000fe80000011602 */
[----:B------:R-:W-:Y:S02]  /*4f10*/  @!P0 SEL R0, R3, R2, !P2 ;  /* 0x0000000203008207 */ /* 0x000fe40005000000 */
[----:B------:R-:W-:Y:S02]  /*4f20*/  IADD3 R2, PT, PT, -R5, RZ, RZ ;  /* 0x000000ff05027210 */ /* 0x000fe40007ffe1ff */
[----:B------:R-:W-:Y:S01]  /*4f30*/  @!P0 IADD3 R8, PT, PT, R15, -R0, RZ ;  /* 0x800000000f088210 */ /* 0x000fe20007ffe0ff */
[----:B------:R-:W-:Y:S02]  /*4f40*/  @!P0 IMAD R0, R7, R6, R0 ;  /* 0x0000000607008224 */ /* 0x000fe400078e0200 */
[----:B------:R-:W-:Y:S02]  /*4f50*/  IMAD R29, R24, R2, R29 ;  /* 0x00000002181d7224 */ /* 0x000fe400078e021d */
[----:B------:R-:W-:Y:S02]  /*4f60*/  @!P0 IMAD R5, R8, R26, R3 ;  /* 0x0000001a08058224 */ /* 0x000fe400078e0203 */
[----:B------:R-:W-:Y:S04]  /*4f70*/  @!P0 IMAD.MOV.U32 R3, RZ, RZ, R0 ;  /* 0x000000ffff038224 */ /* 0x000fe800078e0000 */
[----:B------:R-:W-:Y:S02]  /*4f80*/  IMAD R31, R3, R28, R31 ;  /* 0x0000001c031f7224 */ /* 0x000fe400078e021f */
[----:B------:R-:W-:Y:S07]  /*4f90*/  IMAD R29, R5, R24, R29 ;  /* 0x00000018051d7224 */ /* 0x000fee00078e021d */
.L_x_81:
[----:B-1----:R-:W-:Y:S01]  /*4fa0*/  @!P1 ISETP.NE.AND P0, PT, R10, 0x1, PT ;  /* 0x000000010a00980c */ /* 0x002fe20003f05270 */
[----:B------:R-:W-:Y:S01]  /*4fb0*/  @!P1 IMAD.HI.U32 R0, R31, R12, RZ ;  /* 0x0000000c1f009227 */ /* 0x000fe200078e00ff */
[----:B------:R-:W-:Y:S01]  /*4fc0*/  @!P1 ISETP.NE.AND P2, PT, R9, 0x1, PT ;  /* 0x000000010900980c */ /* 0x000fe20003f45270 */
[----:B------:R-:W-:Y:S01]  /*4fd0*/  ULOP3.LUT UP0, URZ, UR52, 0x3f0, URZ, 0xc0, !UPT ;  /* 0x000003f034ff7892 */ /* 0x000fe2000f80c0ff */
[----:B------:R-:W-:Y:S01]  /*4fe0*/  R2UR UR42, R21 ;  /* 0x00000000152a72ca */ /* 0x000fe200000e0000 */
[----:B------:R-:W-:Y:S01]  /*4ff0*/  @!P1 IMAD.HI.U32 R3, R29, R11, RZ ;  /* 0x0000000b1d039227 */ /* 0x000fe200078e00ff */
[----:B------:R-:W-:Y:S02]  /*5000*/  @!P1 SHF.R.U32.HI R0, RZ, R13, R0 ;  /* 0x0000000dff009219 */ /* 0x000fe40000011600 */
[----:B------:R-:W-:Y:S01]  /*5010*/  R2UR UR41, R20 ;  /* 0x00000000142972ca */ /* 0x000fe200000e0000 */
[----:B------:R-:W-:Y:S01]  /*5020*/  VIADD R82, R82, 0x1 ;  /* 0x0000000152527836 */ /* 0x000fe20000000000 */
[----:B------:R-:W-:Y:S02]  /*5030*/  @!P1 SHF.R.U32.HI R2, RZ, R14, R3 ;  /* 0x0000000eff029219 */ /* 0x000fe40000011603 */
[----:B------:R-:W-:Y:S02]  /*5040*/  @!P1 SEL R3, R31, R0, !P2 ;  /* 0x000000001f039207 */ /* 0x000fe40005000000 */
[----:B------:R-:W-:Y:S02]  /*5050*/  @!P1 SEL R2, R29, R2, !P0 ;  /* 0x000000021d029207 */ /* 0x000fe40004000000 */
[----:B------:R-:W-:Y:S01]  /*5060*/  @P4 SHF.R.U32.HI R74, RZ, 0x10, R17 ;  /* 0x00000010ff4a4819 */ /* 0x000fe20000011611 */
[----:B------:R-:W-:Y:S02]  /*5070*/  USHF.L.U32 UR42, UR42, 0x6, URZ ;  /* 0x000000062a2a7899 */ /* 0x000fe400080006ff */
[----:B------:R-:W-:Y:S02]  /*5080*/  @!P1 IMAD.IADD R0, R2, 0x1, -R3 ;  /* 0x0000000102009824 */ /* 0x000fe400078e0a03 */
[----:B------:R-:W-:Y:S01]  /*5090*/  @!P1 IMAD.IADD R2, R3, 0x1, -R2 ;  /* 0x0000000103029824 */ /* 0x000fe200078e0a02 */
[----:B------:R-:W-:Y:S01]  /*50a0*/  USHF.L.U32 UR41, UR41, 0x6, URZ ;  /* 0x0000000629297899 */ /* 0x000fe200080006ff */
[----:B------:R-:W-:Y:S02]  /*50b0*/  @!P1 IMAD R31, R0, R9, R31 ;  /* 0x00000009001f9224 */ /* 0x000fe400078e021f */
[----:B------:R-:W-:Y:S01]  /*50c0*/  @!P1 IMAD R29, R2, R10, R29 ;  /* 0x0000000a021d9224 */ /* 0x000fe200078e021d */
[----:B------:R-:W-:Y:S08]  /*50d0*/  BRA.U !UP0, `(.L_x_82) ;  /* 0x00000001087c7547 */ /* 0x000ff0000b800000 */
[----:B------:R-:W1:Y:S01]  /*50e0*/  LDCU.64 UR8, c[0x4][0x80] ;  /* 0x01001000ff0877ac */ /* 0x000e620008000a00 */
[----:B------:R-:W-:Y:S01]  /*50f0*/  MOV R2, 0x0 ;  /* 0x0000000000027802 */ /* 0x000fe20000000f00 */
[----:B------:R-:W-:Y:S02]  /*5100*/  HFMA2 R12, -RZ, RZ, 0, 5.9604644775390625e-08 ;  /* 0x00000001ff0c7431 */ /* 0x000fe400000001ff */
[----:B------:R-:W-:Y:S01]  /*5110*/  IMAD.MOV.U32 R8, RZ, RZ, 0x70 ;  /* 0x00000070ff087424 */ /* 0x000fe200078e00ff */
[----:B------:R2:W3:Y:S01]  /*5120*/  LDC.64 R14, c[0x4][R2] ;  /* 0x01000000020e7b82 */ /* 0x0004e20000000a00 */
[----:B------:R-:W4:Y:S01]  /*5130*/  LDCU.64 UR6, c[0x4][0x88] ;  /* 0x01001100ff0677ac */ /* 0x000f220008000a00 */
[----:B------:R-:W-:Y:S01]  /*5140*/  IMAD.MOV.U32 R13, RZ, RZ, RZ ;  /* 0x000000ffff0d7224 */ /* 0x000fe200078e00ff */
[----:B------:R-:W2:Y:S01]  /*5150*/  LDCU.64 UR4, c[0x4][0x8] ;  /* 0x01000100ff0477ac */ /* 0x000ea20008000a00 */
[----:B-1----:R-:W-:Y:S01]  /*5160*/  MOV R5, UR9 ;  /* 0x0000000900057c02 */ /* 0x002fe20008000f00 */
[----:B------:R-:W-:Y:S01]  /*5170*/  IMAD.U32 R4, RZ, RZ, UR8 ;  /* 0x00000008ff047e24 */ /* 0x000fe2000f8e00ff */
[----:B----4-:R-:W-:Y:S01]  /*5180*/  MOV R7, UR7 ;  /* 0x0000000700077c02 */ /* 0x010fe20008000f00 */
[----:B------:R-:W-:Y:S01]  /*5190*/  IMAD.U32 R6, RZ, RZ, UR6 ;  /* 0x00000006ff067e24 */ /* 0x000fe2000f8e00ff */
[----:B--2---:R-:W-:Y:S01]  /*51a0*/  MOV R11, UR5 ;  /* 0x00000005000b7c02 */ /* 0x004fe20008000f00 */
[----:B------:R-:W-:Y:S02]  /*51b0*/  IMAD.U32 R10, RZ, RZ, UR4 ;  /* 0x00000004ff0a7e24 */ /* 0x000fe4000f8e00ff */
[----:B------:R-:W-:Y:S07]  /*51c0*/  LEPC R20, `(.L_x_83) ;  /* 0x000000001014794e */ /* 0x000fee0000000000 */
[----:B---3-5:R-:W-:Y:S05]  /*51d0*/  CALL.ABS.NOINC R14 ;  /* 0x000000000e007343 */ /* 0x028fea0003c00000 */
.L_x_83:
[----:B------:R-:W1:Y:S01]  /*51e0*/  LDCU.64 UR8, c[0x4][0x80] ;  /* 0x01001000ff0877ac */ /* 0x000e620008000a00 */
[----:B------:R-:W2:Y:S01]  /*51f0*/  LDC.64 R2, c[0x4][R2] ;  /* 0x0100000002027b82 */ /* 0x000ea20000000a00 */
[----:B------:R-:W-:Y:S02]  /*5200*/  HFMA2 R12, -RZ, RZ, 0, 5.9604644775390625e-08 ;  /* 0x00000001ff0c7431 */ /* 0x000fe400000001ff */
[----:B------:R-:W-:Y:S02]  /*5210*/  IMAD.MOV.U32 R8, RZ, RZ, 0x70 ;  /* 0x00000070ff087424 */ /* 0x000fe400078e00ff */
[----:B------:R-:W-:Y:S01]  /*5220*/  IMAD.MOV.U32 R13, RZ, RZ, RZ ;  /* 0x000000ffff0d7224 */ /* 0x000fe200078e00ff */
[----:B------:R-:W3:Y:S01]  /*5230*/  LDCU.64 UR6, c[0x4][0x88] ;  /* 0x01001100ff0677ac */ /* 0x000ee20008000a00 */
[----:B------:R-:W4:Y:S01]  /*5240*/  LDCU.64 UR4, c[0x4][0x8] ;  /* 0x01000100ff0477ac */ /* 0x000f220008000a00 */
[----:B-1----:R-:W-:Y:S02]  /*5250*/  MOV R4, UR8 ;  /* 0x0000000800047c02 */ /* 0x002fe40008000f00 */
[----:B------:R-:W-:Y:S02]  /*5260*/  MOV R5, UR9 ;  /* 0x0000000900057c02 */ /* 0x000fe40008000f00 */
[----:B---3--:R-:W-:Y:S01]  /*5270*/  MOV R7, UR7 ;  /* 0x0000000700077c02 */ /* 0x008fe20008000f00 */
[----:B------:R-:W-:Y:S01]  /*5280*/  IMAD.U32 R6, RZ, RZ, UR6 ;  /* 0x00000006ff067e24 */ /* 0x000fe2000f8e00ff */
[----:B----4-:R-:W-:Y:S01]  /*5290*/  MOV R11, UR5 ;  /* 0x00000005000b7c02 */ /* 0x010fe20008000f00 */
[----:B------:R-:W-:Y:S02]  /*52a0*/  IMAD.U32 R10, RZ, RZ, UR4 ;  /* 0x00000004ff0a7e24 */ /* 0x000fe4000f8e00ff */
[----:B------:R-:W-:Y:S07]  /*52b0*/  LEPC R20, `(.L_x_82) ;  /* 0x000000001014794e */ /* 0x000fee0000000000 */
[----:B--2---:R-:W-:Y:S05]  /*52c0*/  CALL.ABS.NOINC R2 ;  /* 0x0000000002007343 */ /* 0x004fea0003c00000 */
.L_x_82:
[----:B------:R-:W-:Y:S01]  /*52d0*/  ISETP.NE.U32.AND P4, PT, R62, RZ, PT ;  /* 0x000000ff3e00720c */ /* 0x000fe20003f85070 */
[----:B------:R-:W-:Y:S01]  /*52e0*/  UISETP.NE.AND UP2, UPT, UR53, URZ, UPT ;  /* 0x000000ff3500728c */ /* 0x000fe2000bf45270 */
[----:B------:R-:W-:Y:S01]  /*52f0*/  ISETP.NE.U32.AND P2, PT, RZ, UR38, PT ;  /* 0x00000026ff007c0c */ /* 0x000fe2000bf45070 */
[----:B------:R-:W-:Y:S01]  /*5300*/  UISETP.NE.U32.AND UP1, UPT, UR44, URZ, UPT ;  /* 0x000000ff2c00728c */ /* 0x000fe2000bf25070 */
[----:B------:R-:W-:Y:S01]  /*5310*/  ISETP.NE.AND.EX P4, PT, R63, RZ, PT, P4 ;  /* 0x000000ff3f00720c */ /* 0x000fe20003f85340 */
[----:B------:R-:W-:Y:S01]  /*5320*/  UPLOP3.LUT UP0, UPT, UPT, UPT, UPT, 0x40, 0x4 ;  /* 0x000000000004789c */ /* 0x000fe20003f0e870 */
[----:B------:R-:W-:Y:S01]  /*5330*/  ISETP.NE.AND.EX P2, PT, RZ, UR39, PT, P2 ;  /* 0x00000027ff007c0c */ /* 0x000fe2000bf45320 */
[----:B------:R-:W-:Y:S01]  /*5340*/  UISETP.NE.AND.EX UP1, UPT, UR45, URZ, UPT, UP1 ;  /* 0x000000ff2d00728c */ /* 0x000fe2000bf25310 */
[----:B------:R-:W-:Y:S04]  /*5350*/  PLOP3.LUT P1, PT, PT, PT, UP2, 0x80, 0x8 ;  /* 0x000000000008781c */ /* 0x000fe80003f2f028 */
[----:B------:R-:W-:Y:S06]  /*5360*/  @UP2 UPLOP3.LUT UP0, UPT, UPT, UPT, UP1, 0x80, 0x8 ;  /* 0x000000000008289c */ /* 0x000fec0003f0f010 */
[----:B------:R-:W-:Y:S01]  /*5370*/  PLOP3.LUT P0, PT, PT, PT, UP0, 0x80, 0x8 ;  /* 0x000000000008781c */ /* 0x000fe20003f0f008 */
[----:B------:R-:W-:Y:S01]  /*5380*/  @!UPT UIADD3 URZ, UPT, UPT, URZ, URZ, URZ ;  /* 0x000000fffffff290 */ /* 0x000fe2000fffe0ff */
[----:B------:R-:W-:Y:S11]  /*5390*/  BRA.U !UP1, `(.L_x_84) ;  /* 0x0000000109387547 */ /* 0x000ff6000b800000 */
[----:B------:R-:W-:Y:S01]  /*53a0*/  UISETP.NE.U32.AND UP0, UPT, UR38, URZ, UPT ;  /* 0x000000ff2600728c */ /* 0x000fe2000bf05070 */
[----:B------:R-:W-:Y:S02]  /*53b0*/  HFMA2 R0, -RZ, RZ, 0, 5.9604644775390625e-08 ;  /* 0x00000001ff007431 */ /* 0x000fe400000001ff */
[----:B------:R-:W-:Y:S01]  /*53c0*/  IMAD.MOV.U32 R67, RZ, RZ, 0x1 ;  /* 0x00000001ff437424 */ /* 0x000fe200078e00ff */
[----:B------:R-:W-:Y:S06]  /*53d0*/  UISETP.NE.AND.EX UP0, UPT, UR39, URZ, UPT, UP0 ;  /* 0x000000ff2700728c */ /* 0x000fec000bf05300 */
[----:B------:R-:W-:Y:S05]  /*53e0*/  PLOP3.LUT P3, PT, PT, PT, UP0, 0x80, 0x8 ;  /* 0x000000000008781c */ /* 0x000fea0003f6f008 */
[----:B------:R-:W1:Y:S01]  /*53f0*/  @UP0 LDCU.64 UR6, c[0x0][0x888] ;  /* 0x00011100ff0607ac */ /* 0x000e620008000a00 */
[----:B------:R-:W-:Y:S07]  /*5400*/  @UP0 UIMAD UR4, UR36, UR44, URZ ;  /* 0x0000002c240402a4 */ /* 0x000fee000f8e02ff */
[----:B------:R-:W-:Y:S01]  /*5410*/  @!P3 PRMT R67, R0, 0x7610, R67 ;  /* 0x000076100043b816 */ /* 0x000fe20000000043 */
[----:B-1----:R-:W-:Y:S03]  /*5420*/  @UP0 UIMAD.WIDE UR6, UR4, 0x4, UR6 ;  /* 0x00000004040608a5 */ /* 0x002fe6000f8e0206 */
[----:B------:R-:W1:Y:S03]  /*5430*/  @!UP0 LDCU UR4, c[0x0][0x880] ;  /* 0x00011000ff0487ac */ /* 0x000e660008000800 */
[----:B------:R-:W-:Y:S01]  /*5440*/  IMAD.U32 R2, RZ, RZ, UR6 ;  /* 0x00000006ff027e24 */ /* 0x000fe2000f8e00ff */
[----:B------:R-:W-:Y:S05]  /*5450*/  MOV R3, UR7 ;  /* 0x0000000700037c02 */ /* 0x000fea0008000f00 */
[----:B-----5:R2:W5:Y:S02]  /*5460*/  @P3 LDG.E R35, desc[UR46][R2.64] ;  /* 0x0000002e02233981 */ /* 0x020564000c1e1900 */
[----:B-12---:R-:W-:Y:S02]  /*5470*/  @!P3 IMAD.U32 R35, RZ, RZ, UR4 ;  /* 0x00000004ff23be24 */ /* 0x006fe4000f8e00ff */
.L_x_84:
[----:B------:R-:W-:Y:S05]  /*5480*/  @!P4 BRA `(.L_x_85) ;  /* 0x000000000020c947 */ /* 0x000fea0003800000 */
[----:B------:R-:W-:Y:S04]  /*5490*/  ISETP.NE.U32.AND P3, PT, R60, RZ, PT ;  /* 0x000000ff3c00720c */ /* 0x000fe80003f65070 */
[----:B------:R-:W-:Y:S11]  /*54a0*/  ISETP.NE.AND.EX P3, PT, R61, RZ, PT, P3 ;  /* 0x000000ff3d00720c */ /* 0x000ff60003f65330 */
[----:B------:R-:W-:Y:S02]  /*54b0*/  @!UPT UIADD3 URZ, UPT, UPT, URZ, URZ, URZ ;  /* 0x000000fffffff290 */ /* 0x000fe4000fffe0ff */
[----:B------:R-:W1:Y:S01]  /*54c0*/  @P3 LDC.64 R2, c[0x0][0x8a8] ;  /* 0x00022a00ff023b82 */ /* 0x000e620000000a00 */
[----:B------:R-:W-:Y:S04]  /*54d0*/  @P3 IMAD R0, R62, UR36, RZ ;  /* 0x000000243e003c24 */ /* 0x000fe8000f8e02ff */
[----:B-1----:R-:W-:Y:S05]  /*54e0*/  @P3 IMAD.WIDE R2, R0, 0x4, R2 ;  /* 0x0000000400023825 */ /* 0x002fea00078e0202 */
[----:B-----5:R1:W5:Y:S02]  /*54f0*/  @P3 LDG.E R33, desc[UR46][R2.64] ;  /* 0x0000002e02213981 */ /* 0x020364000c1e1900 */
[----:B-1----:R-:W2:Y:S02]  /*5500*/  @!P3 LDC R33, c[0x0][0x8a0] ;  /* 0x00022800ff21bb82 */ /* 0x002ea40000000800 */
.L_x_85:
[----:B-----5:R-:W-:Y:S01]  /*5510*/  FSETP.NEU.AND P3, PT, R35, RZ, PT ;  /* 0x000000ff2300720b */ /* 0x020fe20003f6d000 */
[----:B------:R-:W-:Y:S01]  /*5520*/  ULOP3.LUT UR4, UR51, 0x1, URZ, 0x3c, !UPT ;  /* 0x0000000133047892 */ /* 0x000fe2000f8e3cff */
[----:B------:R-:W-:Y:S01]  /*5530*/  SEL R9, RZ, 0xffffffff, P2 ;  /* 0xffffffffff097807 */ /* 0x000fe20001000000 */
[----:B------:R-:W-:Y:S01]  /*5540*/  BSSY B1, `(.L_x_86) ;  /* 0x000004d000017945 */ /* 0x000fe20003800000 */
[----:B------:R-:W-:Y:S01]  /*5550*/  @P1 LOP3.LUT P2, RZ, R67, 0xff, RZ, 0xc0, !PT ;  /* 0x000000ff43ff1812 */ /* 0x000fe2000784c0ff */
[----:B------:R-:W-:Y:S01]  /*5560*/  IMAD.MOV.U32 R87, RZ, RZ, 0x1 ;  /* 0x00000001ff577424 */ /* 0x000fe200078e00ff */
[----:B------:R-:W-:Y:S01]  /*5570*/  @P1 SEL R2, RZ, 0xffffffff, P3 ;  /* 0xffffffffff021807 */ /* 0x000fe20001800000 */
[----:B------:R-:W-:Y:S01]  /*5580*/  IMAD.U32 R42, RZ, RZ, UR4 ;  /* 0x00000004ff2a7e24 */ /* 0x000fe2000f8e00ff */
[----:B------:R-:W-:Y:S01]  /*5590*/  LEA R84, R30, UR48, 0x3 ;  /* 0x000000301e547c11 */ /* 0x000fe2000f8e18ff */
[----:B------:R-:W-:Y:S01]  /*55a0*/  IMAD.U32 R43, RZ, RZ, UR56 ;  /* 0x00000038ff2b7e24 */ /* 0x000fe2000f8e00ff */
[----:B------:R-:W-:Y:S02]  /*55b0*/  @P0 SEL R2, R9, R2, !P2 ;  /* 0x0000000209020207 */ /* 0x000fe40005000000 */
[----:B------:R-:W-:Y:S02]  /*55c0*/  CS2R R46, SRZ ;  /* 0x00000000002e7805 */ /* 0x000fe4000001ff00 */
[----:B------:R-:W-:Y:S02]  /*55d0*/  SHF.L.U32 R7, R76, 0x1f, RZ ;  /* 0x0000001f4c077819 */ /* 0x000fe400000006ff */
[----:B------:R-:W-:Y:S02]  /*55e0*/  CS2R R44, SRZ ;  /* 0x00000000002c7805 */ /* 0x000fe4000001ff00 */
[----:B------:R-:W-:Y:S02]  /*55f0*/  @P1 LOP3.LUT R2, R2, 0x1, RZ, 0xc0, !PT ;  /* 0x0000000102021812 */ /* 0x000fe400078ec0ff */
[----:B------:R-:W-:Y:S02]  /*5600*/  CS2R R50, SRZ ;  /* 0x0000000000327805 */ /* 0x000fe4000001ff00 */
[----:B------:R-:W-:Y:S02]  /*5610*/  PLOP3.LUT P2, PT, PT, PT, UP1, 0x80, 0x8 ;  /* 0x000000000008781c */ /* 0x000fe40003f4f018 */
[----:B------:R-:W-:Y:S02]  /*5620*/  CS2R R48, SRZ ;  /* 0x0000000000307805 */ /* 0x000fe4000001ff00 */
[----:B------:R-:W-:Y:S01]  /*5630*/  ISETP.NE.U32.OR P5, PT, R2, 0x1, !P1 ;  /* 0x000000010200780c */ /* 0x000fe20004fa5470 */
[----:B------:R-:W-:Y:S01]  /*5640*/  IMAD.U32 R2, RZ, RZ, UR56 ;  /* 0x00000038ff027e24 */ /* 0x000fe2000f8e00ff */
[----:B------:R-:W-:Y:S02]  /*5650*/  LEA.HI R5, R30, R30, RZ, 0x1 ;  /* 0x0000001e1e057211 */ /* 0x000fe400078f08ff */
[----:B------:R-:W-:Y:S02]  /*5660*/  CS2R R54, SRZ ;  /* 0x0000000000367805 */ /* 0x000fe4000001ff00 */
[----:B------:R-:W-:Y:S02]  /*5670*/  LOP3.LUT P4, R81, R67, 0xff, RZ, 0xc0, !PT ;  /* 0x000000ff43517812 */ /* 0x000fe4000788c0ff */
[----:B------:R-:W-:Y:S02]  /*5680*/  CS2R R52, SRZ ;  /* 0x0000000000347805 */ /* 0x000fe4000001ff00 */
[----:B------:R-:W-:Y:S01]  /*5690*/  LEA R0, R2, UR48, 0x3 ;  /* 0x0000003002007c11 */ /* 0x000fe2000f8e18ff */
[C---:B------:R-:W-:Y:S01]  /*56a0*/  IMAD.SHL.U32 R3, R5.reuse, 0x20, RZ ;  /* 0x0000002005037824 */ /* 0x040fe200078e00ff */
[----:B------:R-:W-:Y:S02]  /*56b0*/  SEL R2, RZ, 0xffffffff, P3 ;  /* 0xffffffffff027807 */ /* 0x000fe40001800000 */
[----:B------:R-:W-:Y:S02]  /*56c0*/  CS2R R58, SRZ ;  /* 0x00000000003a7805 */ /* 0x000fe4000001ff00 */
[----:B------:R-:W-:Y:S02]  /*56d0*/  LOP3.LUT R5, R5, 0xffe, RZ, 0xc0, !PT ;  /* 0x00000ffe05057812 */ /* 0x000fe400078ec0ff */
[----:B------:R-:W-:Y:S02]  /*56e0*/  CS2R R56, SRZ ;  /* 0x0000000000387805 */ /* 0x000fe4000001ff00 */
[----:B------:R-:W-:Y:S02]  /*56f0*/  @P2 SEL R2, R9, R2, !P4 ;  /* 0x0000000209022207 */ /* 0x000fe40006000000 */
[----:B------:R-:W-:Y:S01]  /*5700*/  @P5 SHF.L.U32 R11, R42, 0x1f, RZ ;  /* 0x0000001f2a0b5819 */ /* 0x000fe200000006ff */
[----:B------:R-:W-:Y:S01]  /*5710*/  IMAD.IADD R34, R30, 0x1, -R5 ;  /* 0x000000011e227824 */ /* 0x000fe200078e0a05 */
[----:B------:R-:W-:Y:S02]  /*5720*/  LOP3.LUT R3, R3, 0xffffffc0, RZ, 0xc0, !PT ;  /* 0xffffffc003037812 */ /* 0x000fe400078ec0ff */
[----:B------:R-:W1:Y:S01]  /*5730*/  @P5 SYNCS.PHASECHK.TRANS64.TRYWAIT P1, [R0+URZ+0x40], R11 ;  /* 0x0000400b000055a7 */ /* 0x000e6200080211ff */
[----:B------:R-:W-:Y:S02]  /*5740*/  LOP3.LUT R2, R2, 0x1, RZ, 0xc0, !PT ;  /* 0x0000000102027812 */ /* 0x000fe400078ec0ff */
[----:B------:R-:W-:Y:S01]  /*5750*/  IMAD.IADD R3, R32, 0x1, R3 ;  /* 0x0000000120037824 */ /* 0x000fe200078e0203 */
[----:B------:R-:W-:Y:S02]  /*5760*/  P2R R83, PR, RZ, 0x20 ;  /* 0x00000020ff537803 */ /* 0x000fe40000000000 */
[----:B------:R-:W-:Y:S01]  /*5770*/  ISETP.NE.U32.AND P2, PT, R2, 0x1, PT ;  /* 0x000000010200780c */ /* 0x000fe20003f45070 */
[----:B------:R-:W-:Y:S03]  /*5780*/  IMAD R34, R34, 0x100000, R3 ;  /* 0x0010000022227824 */ /* 0x000fe600078e0203 */
[----:B------:R-:W-:Y:S01]  /*5790*/  P2R R88, PR, RZ, 0x4 ;  /* 0x00000004ff587803 */ /* 0x000fe20000000000 */
[----:B------:R3:W4:Y:S01]  /*57a0*/  SYNCS.PHASECHK.TRANS64.TRYWAIT P0, [R84+URZ+0xa0], R7 ;  /* 0x0000a007540075a7 */ /* 0x00072200080011ff */
[----:B-1----:R-:W-:Y:S01]  /*57b0*/  @P5 SEL R87, RZ, 0x1, !P1 ;  /* 0x00000001ff575807 */ /* 0x002fe20004800000 */
[----:B---3--:R-:W-:Y:S06]  /*57c0*/  @!P5 BRA `(.L_x_87) ;  /* 0x000000000090d947 */ /* 0x008fec0003800000 */
[----:B------:R-:W-:Y:S01]  /*57d0*/  HFMA2 R55, -RZ, RZ, 0, 0 ;  /* 0x00000000ff377431 */ /* 0x000fe200000001ff */
[----:B------:R-:W-:Y:S01]  /*57e0*/  ISETP.NE.AND P1, PT, R87, RZ, PT ;  /* 0x000000ff5700720c */ /* 0x000fe20003f25270 */
[----:B------:R-:W-:Y:S01]  /*57f0*/  IMAD.U32 R3, RZ, RZ, UR56 ;  /* 0x00000038ff037e24 */ /* 0x000fe2000f8e00ff */
[----:B------:R-:W-:Y:S11]  /*5800*/  BSSY B0, `(.L_x_88) ;  /* 0x0000005000007945 */ /* 0x000ff60003800000 */
[----:B------:R-:W-:Y:S05]  /*5810*/  @P1 BRA `(.L_x_89) ;  /* 0x00000000000c1947 */ /* 0x000fea0003800000 */
[----:B------:R-:W-:Y:S04]  /*5820*/  SHF.L.U32 R5, R42, 0x1f, RZ ;  /* 0x0000001f2a057819 */ /* 0x000fe800000006ff */
[----:B------:R-:W1:Y:S02]  /*5830*/  SYNCS.PHASECHK.TRANS64.TRYWAIT P1, [R0+URZ+0x40], R5 ;  /* 0x00004005000075a7 */ /* 0x000e6400080211ff */
[----:B-1----:R-:W-:Y:S05]  /*5840*/  @!P1 BRA `(.L_x_90) ;  /* 0x0000002000389947 */ /* 0x002fea0003800000 */
.L_x_89:
[----:B------:R-:W-:Y:S05]  /*5850*/  BSYNC B0 ;  /* 0x0000000000007941 */ /* 0x000fea0003800000 */
.L_x_88:
[----:B------:R-:W-:Y:S01]  /*5860*/  ISETP.NE.AND P1, PT, R88, RZ, PT ;  /* 0x000000ff5800720c */ /* 0x000fe20003f25270 */
[----:B------:R-:W-:Y:S01]  /*5870*/  IMAD.MOV.U32 R54, RZ, RZ, RZ ;  /* 0x000000ffff367224 */ /* 0x000fe200078e00ff */
[----:B------:R-:W-:Y:S02]  /*5880*/  CS2R R52, SRZ ;  /* 0x0000000000347805 */ /* 0x000fe4000001ff00 */
[----:B------:R-:W-:Y:S02]  /*5890*/  CS2R R58, SRZ ;  /* 0x00000000003a7805 */ /* 0x000fe4000001ff00 */
[----:B------:R-:W-:Y:S02]  /*58a0*/  CS2R R56, SRZ ;  /* 0x0000000000387805 */ /* 0x000fe4000001ff00 */
[----:B------:R-:W-:Y:S02]  /*58b0*/  CS2R R50, SRZ ;  /* 0x0000000000327805 */ /* 0x000fe4000001ff00 */
[----:B------:R-:W-:Y:S02]  /*58c0*/  CS2R R48, SRZ ;  /* 0x0000000000307805 */ /* 0x000fe4000001ff00 */
[----:B------:R-:W-:Y:S02]  /*58d0*/  CS2R R46, SRZ ;  /* 0x00000000002e7805 */ /* 0x000fe4000001ff00 */
[----:B------:R-:W-:Y:S01]  /*58e0*/  CS2R R44, SRZ ;  /* 0x00000000002c7805 */ /* 0x000fe2000001ff00 */
[----:B------:R-:W-:Y:S01]  /*58f0*/  @P1 IMAD R4, R3, 0x800, R72 ;  /* 0x0000080003041824 */ /* 0x000fe200078e0248 */
[----:B------:R-:W-:Y:S05]  /*5900*/  @P1 WARPSYNC.ALL ;  /* 0x0000000000001948 */ /* 0x000fea0003800000 */
[----:B------:R-:W-:Y:S01]  /*5910*/  @P1 LEA R4, R4, UR48, 0x2 ;  /* 0x0000003004041c11 */ /* 0x000fe2000f8e10ff */
[----:B------:R-:W-:Y:S04]  /*5920*/  UIADD3 UR5, UPT, UPT, UR56, 0x1, URZ ;  /* 0x0000000138057890 */ /* 0x000fe8000fffe0ff */
[----:B------:R3:W2:Y:S01]  /*5930*/  @P1 LDSM.16.M88.4 R56, [R4+0x400] ;  /* 0x000400000438183b */ /* 0x0006a20000000200 */
[----:B-1----:R-:W-:Y:S01]  /*5940*/  @P1 VIADD R0, R4, 0x400 ;  /* 0x0000040004001836 */ /* 0x002fe20000000000 */
[----:B------:R-:W-:Y:S01]  /*5950*/  UISETP.NE.AND UP0, UPT, UR5, 0x3, UPT ;  /* 0x000000030500788c */ /* 0x000fe2000bf05270 */
[C---:B------:R-:W-:Y:S02]  /*5960*/  @P1 IMAD R2, R78.reuse, 0x4, R4 ;  /* 0x000000044e021824 */ /* 0x040fe400078e0204 */
[C---:B------:R-:W-:Y:S01]  /*5970*/  @P1 IMAD R5, R77.reuse, 0x4, R0 ;  /* 0x000000044d051824 */ /* 0x040fe200078e0200 */
[----:B------:R-:W-:Y:S01]  /*5980*/  USEL UR4, URZ, 0x1, UP0 ;  /* 0x00000001ff047887 */ /* 0x000fe20008000000 */
[----:B------:R-:W-:Y:S01]  /*5990*/  @P1 IMAD R0, R77, 0x4, R4 ;  /* 0x000000044d001824 */ /* 0x000fe200078e0204 */
[----:B------:R3:W1:Y:S01]  /*59a0*/  @P1 LDSM.16.M88.4 R52, [R2+0x400] ;  /* 0x000400000234183b */ /* 0x0006620000000200 */
[----:B------:R-:W-:Y:S01]  /*59b0*/  @P1 IMAD R3, R78, 0x4, R5 ;  /* 0x000000044e031824 */ /* 0x000fe200078e0205 */
[----:B------:R-:W-:Y:S02]  /*59c0*/  USEL UR5, UR5, URZ, UP0 ;  /* 0x000000ff05057287 */ /* 0x000fe40008000000 */
[----:B------:R3:W1:Y:S01]  /*59d0*/  @P1 LDSM.16.M88.4 R48, [R0+0x400] ;  /* 0x000400000030183b */ /* 0x0006620000000200 */
[----:B------:R-:W-:Y:S03]  /*59e0*/  LOP3.LUT R42, R42, UR4, RZ, 0x3c, !PT ;  /* 0x000000042a2a7c12 */ /* 0x000fe6000f8e3cff */
[----:B------:R3:W1:Y:S01]  /*59f0*/  @P1 LDSM.16.M88.4 R44, [R3] ;  /* 0x00000000032c183b */ /* 0x0006620000000200 */
[----:B------:R-:W-:Y:S03]  /*5a00*/  IMAD.U32 R43, RZ, RZ, UR5 ;  /* 0x00000005ff2b7e24 */ /* 0x000fe6000f8e00ff */
.L_x_87:
[----:B------:R-:W-:Y:S05]  /*5a10*/  BSYNC B1 ;  /* 0x0000000000017941 */ /* 0x000fea0003800000 */
.L_x_86:
[----:B---3--:R-:W-:Y:S04]  /*5a20*/  SHF.R.U32.HI R0, RZ, 0x15, R34 ;  /* 0x00000015ff007819 */ /* 0x008fe80000011622 */
[----:B------:R-:W-:Y:S01]  /*5a30*/  LOP3.LUT P1, RZ, R0, 0x3, R73, 0x48, !PT ;  /* 0x0000000300ff7812 */ /* 0x000fe20007824849 */
[----:B------:R-:W-:Y:S01]  /*5a40*/  @!UPT UIADD3 URZ, UPT, UPT, URZ, URZ, URZ ;  /* 0x000000fffffff290 */ /* 0x000fe2000fffe0ff */
[----:B----4-:R-:W-:Y:S11]  /*5a50*/  @P0 BRA `(.L_x_91) ;  /* 0x0000000000080947 */ /* 0x010ff60003800000 */
[----:B------:R-:W3:Y:S02]  /*5a60*/  SYNCS.PHASECHK.TRANS64.TRYWAIT P0, [R84+URZ+0xa0], R7 ;  /* 0x0000a007540075a7 */ /* 0x000ee400080011ff */
[----:B---3--:R-:W-:Y:S05]  /*5a70*/  @!P0 BRA `(.L_x_92) ;  /* 0x0000001c00c08947 */ /* 0x008fea0003800000 */
.L_x_91:
[----:B------:R-:W-:Y:S05]  /*5a80*/  @!P1 BRA `(.L_x_93) ;  /* 0x0000000000409947 */ /* 0x000fea0003800000 */
[----:B------:R-:W4:Y:S01]  /*5a90*/  LDCU.64 UR8, c[0x4][0x70] ;  /* 0x01000e00ff0877ac */ /* 0x000f220008000a00 */
[----:B------:R-:W-:Y:S01]  /*5aa0*/  MOV R3, 0x0 ;  /* 0x0000000000037802 */ /* 0x000fe20000000f00 */
[----:B------:R-:W-:Y:S02]  /*5ab0*/  HFMA2 R12, -RZ, RZ, 0, 5.9604644775390625e-08 ;  /* 0x00000001ff0c7431 */ /* 0x000fe400000001ff */
[----:B------:R-:W-:Y:S02]  /*5ac0*/  IMAD.MOV.U32 R8, RZ, RZ, 0x192 ;  /* 0x00000192ff087424 */ /* 0x000fe400078e00ff */
[----:B------:R-:W-:Y:S01]  /*5ad0*/  IMAD.MOV.U32 R13, RZ, RZ, RZ ;  /* 0x000000ffff0d7224 */ /* 0x000fe200078e00ff */
[----:B------:R-:W3:Y:S01]  /*5ae0*/  LDCU.64 UR6, c[0x4][0x78] ;  /* 0x01000f00ff0677ac */ /* 0x000ee20008000a00 */
[----:B------:R-:W1:Y:S01]  /*5af0*/  LDC.64 R2, c[0x4][R3] ;  /* 0x0100000003027b82 */ /* 0x000e620000000a00 */
[----:B------:R-:W5:Y:S01]  /*5b00*/  LDCU.64 UR4, c[0x4][0x10] ;  /* 0x01000200ff0477ac */ /* 0x000f620008000a00 */
[----:B----4-:R-:W-:Y:S01]  /*5b10*/  MOV R5, UR9 ;  /* 0x0000000900057c02 */ /* 0x010fe20008000f00 */
[----:B------:R-:W-:Y:S01]  /*5b20*/  IMAD.U32 R4, RZ, RZ, UR8 ;  /* 0x00000008ff047e24 */ /* 0x000fe2000f8e00ff */
[----:B---3--:R-:W-:Y:S01]  /*5b30*/  MOV R7, UR7 ;  /* 0x0000000700077c02 */ /* 0x008fe20008000f00 */
[----:B------:R-:W-:Y:S01]  /*5b40*/  IMAD.U32 R6, RZ, RZ, UR6 ;  /* 0x00000006ff067e24 */ /* 0x000fe2000f8e00ff */
[----:B-----5:R-:W-:Y:S01]  /*5b50*/  MOV R11, UR5 ;  /* 0x00000005000b7c02 */ /* 0x020fe20008000f00 */
[----:B------:R-:W-:Y:S02]  /*5b60*/  IMAD.U32 R10, RZ, RZ, UR4 ;  /* 0x00000004ff0a7e24 */ /* 0x000fe4000f8e00ff */
[----:B------:R-:W-:Y:S07]  /*5b70*/  LEPC R20, `(.L_x_93) ;  /* 0x000000001014794e */ /* 0x000fee0000000000 */
[----:B-12---:R-:W-:Y:S05]  /*5b80*/  CALL.ABS.NOINC R2 ;  /* 0x0000000002007343 */ /* 0x006fea0003c00000 */
.L_x_93:
[----:B--2---:R-:W-:Y:S01]  /*5b90*/  LOP3.LUT R20, R56, 0xffffe000, RZ, 0xc0, !PT ;  /* 0xffffe00038147812 */ /* 0x004fe200078ec0ff */
[----:B------:R-:W-:Y:S05]  /*5ba0*/  WARPSYNC.ALL ;  /* 0x0000000000007948 */ /* 0x000fea0003800000 */
[----:B------:R-:W-:Y:S01]  /*5bb0*/  R2UR UR4, R34 ;  /* 0x00000000220472ca */ /* 0x000fe200000e0000 */
[----:B------:R-:W-:Y:S01]  /*5bc0*/  IMAD.SHL.U32 R86, R78, 0x4, RZ ;  /* 0x000000044e567824 */ /* 0x000fe200078e00ff */
[----:B------:R-:W-:Y:S01]  /*5bd0*/  LOP3.LUT R21, R57, 0xffffe000, RZ, 0xc0, !PT ;  /* 0xffffe00039157812 */ /* 0x000fe200078ec0ff */
[----:B------:R-:W-:Y:S01]  /*5be0*/  IMAD.U32 R85, RZ, RZ, UR56 ;  /* 0x00000038ff557e24 */ /* 0x000fe2000f8e00ff */
[----:B------:R-:W-:Y:S01]  /*5bf0*/  LOP3.LUT R40, R58, 0xffffe000, RZ, 0xc0, !PT ;  /* 0xffffe0003a287812 */ /* 0x000fe200078ec0ff */
[----:B------:R-:W-:Y:S01]  /*5c00*/  BSSY.RECONVERGENT B0, `(.L_x_94) ;  /* 0x0000059000007945 */ /* 0x000fe20003800200 */
[----:B-1----:R-:W-:Y:S01]  /*5c10*/  LOP3.LUT R41, R54, 0xffffe000, RZ, 0xc0, !PT ;  /* 0xffffe00036297812 */ /* 0x002fe200078ec0ff */
[----:B------:R-:W-:Y:S01]  /*5c20*/  IMAD R89, R85, 0x800, R72 ;  /* 0x0000080055597824 */ /* 0x000fe200078e0248 */
[----:B------:R-:W-:Y:S01]  /*5c30*/  ISETP.NE.AND P0, PT, R79, RZ, PT ;  /* 0x000000ff4f00720c */ /* 0x000fe20003f05270 */
[----:B------:R-:W-:Y:S03]  /*5c40*/  IMAD.SHL.U32 R85, R77, 0x4, RZ ;  /* 0x000000044d557824 */ /* 0x000fe600078e00ff */
[----:B------:R-:W-:Y:S01]  /*5c50*/  LEA R89, R89, UR48, 0x2 ;  /* 0x0000003059597c11 */ /* 0x000fe2000f8e10ff */
[----:B---3--:R-:W1:Y:S03]  /*5c60*/  LDTM.16dp128bit.x8 R4, tmem[UR4] ;  /* 0x00000004000479ee */ /* 0x008e660008180000 */
[C-C-:B------:R-:W-:Y:S02]  /*5c70*/  IADD3 R92, PT, PT, R86.reuse, 0x400, R89.reuse ;  /* 0x00000400565c7810 */ /* 0x140fe40007ffe059 */
[----:B------:R-:W-:Y:S05]  /*5c80*/  IADD3 R91, PT, PT, R85, 0x400, R89 ;  /* 0x00000400555b7810 */ /* 0x000fea0007ffe059 */
[----:B------:R-:W-:Y:S02]  /*5c90*/  IMAD.IADD R90, R86, 0x1, R91 ;  /* 0x00000001565a7824 */ /* 0x000fe400078e025b */
[C---:B-1----:R-:W-:Y:S01]  /*5ca0*/  FMUL R0, R33.reuse, R4 ;  /* 0x0000000421007220 */ /* 0x042fe20000400000 */
[C---:B------:R-:W-:Y:S01]  /*5cb0*/  FMUL R2, R33.reuse, R5 ;  /* 0x0000000521027220 */ /* 0x040fe20000400000 */
[C---:B------:R-:W-:Y:S01]  /*5cc0*/  FMUL R3, R33.reuse, R6 ;  /* 0x0000000621037220 */ /* 0x040fe20000400000 */
[----:B------:R-:W-:Y:S01]  /*5cd0*/  FMUL R7, R33, R7 ;  /* 0x0000000721077220 */ /* 0x000fe20000400000 */
[----:B------:R-:W-:Y:S01]  /*5ce0*/  FFMA R36, R35, R20, R0 ;  /* 0x0000001423247223 */ /* 0x000fe20000000000 */
[----:B------:R-:W-:Y:S01]  /*5cf0*/  LOP3.LUT R20, R59, 0xffffe000, RZ, 0xc0, !PT ;  /* 0xffffe0003b147812 */ /* 0x000fe200078ec0ff */
[C---:B------:R-:W-:Y:S01]  /*5d00*/  FFMA R37, R35.reuse, R21, R2 ;  /* 0x0000001523257223 */ /* 0x040fe20000000002 */
[----:B------:R-:W-:Y:S01]  /*5d10*/  LOP3.LUT R21, R52, 0xffffe000, RZ, 0xc0, !PT ;  /* 0xffffe00034157812 */ /* 0x000fe200078ec0ff */
[----:B------:R-:W-:Y:S01]  /*5d20*/  FFMA R38, R35, R40, R3 ;  /* 0x0000002823267223 */ /* 0x000fe20000000003 */
[----:B------:R-:W-:Y:S01]  /*5d30*/  LOP3.LUT R40, R53, 0xffffe000, RZ, 0xc0, !PT ;  /* 0xffffe00035287812 */ /* 0x000fe200078ec0ff */
[----:B------:R-:W-:Y:S01]  /*5d40*/  FMUL R4, R33, R8 ;  /* 0x0000000821047220 */ /* 0x000fe20000400000 */
[----:B------:R-:W-:Y:S01]  /*5d50*/  F2FP.TF32.F32.PACK_B R36, R36 ;  /* 0x00000024ff24723e */ /* 0x000fe200024050ff */
[----:B------:R-:W-:Y:S01]  /*5d60*/  FFMA R39, R35, R20, R7 ;  /* 0x0000001423277223 */ /* 0x000fe20000000007 */
[----:B------:R-:W-:Y:S01]  /*5d70*/  LOP3.LUT R20, R55, 0xffffe000, RZ, 0xc0, !PT ;  /* 0xffffe00037147812 */ /* 0x000fe200078ec0ff */
[C---:B------:R-:W-:Y:S01]  /*5d80*/  FMUL R5, R33.reuse, R9 ;  /* 0x0000000921057220 */ /* 0x040fe20000400000 */
[----:B------:R-:W-:Y:S01]  /*5d90*/  F2FP.TF32.F32.PACK_B R37, R37 ;  /* 0x00000025ff25723e */ /* 0x000fe200024050ff */
[C---:B------:R-:W-:Y:S01]  /*5da0*/  FMUL R6, R33.reuse, R10 ;  /* 0x0000000a21067220 */ /* 0x040fe20000400000 */
[----:B------:R-:W-:Y:S01]  /*5db0*/  F2FP.TF32.F32.PACK_B R38, R38 ;  /* 0x00000026ff26723e */ /* 0x000fe200024050ff */
[----:B------:R-:W-:Y:S01]  /*5dc0*/  FMUL R11, R33, R11 ;  /* 0x0000000b210b7220 */ /* 0x000fe20000400000 */
[----:B------:R-:W-:Y:S01]  /*5dd0*/  F2FP.TF32.F32.PACK_B R39, R39 ;  /* 0x00000027ff27723e */ /* 0x000fe200024050ff */
[C---:B------:R-:W-:Y:S01]  /*5de0*/  FFMA R4, R35.reuse, R21, R4 ;  /* 0x0000001523047223 */ /* 0x040fe20000000004 */
[----:B------:R-:W-:Y:S01]  /*5df0*/  LOP3.LUT R21, R48, 0xffffe000, RZ, 0xc0, !PT ;  /* 0xffffe00030157812 */ /* 0x000fe200078ec0ff */
[----:B------:R-:W-:Y:S01]  /*5e00*/  FFMA R5, R35, R40, R5 ;  /* 0x0000002823057223 */ /* 0x000fe20000000005 */
[----:B------:R-:W-:Y:S01]  /*5e10*/  LOP3.LUT R40, R51, 0xffffe000, RZ, 0xc0, !PT ;  /* 0xffffe00033287812 */ /* 0x000fe200078ec0ff */
[----:B------:R-:W-:Y:S01]  /*5e20*/  FFMA R6, R35, R41, R6 ;  /* 0x0000002923067223 */ /* 0x000fe20000000006 */
[----:B------:R-:W-:Y:S01]  /*5e30*/  LOP3.LUT R41, R50, 0xffffe000, RZ, 0xc0, !PT ;  /* 0xffffe00032297812 */ /* 0x000fe200078ec0ff */
[----:B------:R-:W-:Y:S01]  /*5e40*/  FMUL R8, R33, R12 ;  /* 0x0000000c21087220 */ /* 0x000fe20000400000 */
[----:B------:R-:W-:Y:S01]  /*5e50*/  F2FP.TF32.F32.PACK_B R4, R4 ;  /* 0x00000004ff04723e */ /* 0x000fe200024050ff */
[----:B------:R-:W-:Y:S01]  /*5e60*/  FFMA R7, R35, R20, R11 ;  /* 0x0000001423077223 */ /* 0x000fe2000000000b */
[----:B------:R-:W-:Y:S01]  /*5e70*/  LOP3.LUT R20, R49, 0xffffe000, RZ, 0xc0, !PT ;  /* 0xffffe00031147812 */ /* 0x000fe200078ec0ff */
[----:B------:R-:W-:Y:S01]  /*5e80*/  FMUL R9, R33, R13 ;  /* 0x0000000d21097220 */ /* 0x000fe20000400000 */
[----:B------:R-:W-:Y:S01]  /*5e90*/  F2FP.TF32.F32.PACK_B R5, R5 ;  /* 0x00000005ff05723e */ /* 0x000fe200024050ff */
[----:B------:R1:W-:Y:S01]  /*5ea0*/  STSM.16.M88.4 [R89+0x400], R36 ;  /* 0x0004002459007844 */ /* 0x0003e20000000200 */
[----:B------:R-:W-:Y:S01]  /*5eb0*/  F2FP.TF32.F32.PACK_B R6, R6 ;  /* 0x00000006ff06723e */ /* 0x000fe200024050ff */
[----:B------:R-:W-:Y:S01]  /*5ec0*/  FFMA R8, R35, R21, R8 ;  /* 0x0000001523087223 */ /* 0x000fe20000000008 */
[----:B------:R-:W-:Y:S01]  /*5ed0*/  LOP3.LUT R21, R44, 0xffffe000, RZ, 0xc0, !PT ;  /* 0xffffe0002c157812 */ /* 0x000fe200078ec0ff */
[C---:B------:R-:W-:Y:S01]  /*5ee0*/  FMUL R10, R33.reuse, R14 ;  /* 0x0000000e210a7220 */ /* 0x040fe20000400000 */
[C---:B------:R-:W-:Y:S01]  /*5ef0*/  FMUL R15, R33.reuse, R15 ;  /* 0x0000000f210f7220 */ /* 0x040fe20000400000 */
[----:B------:R-:W-:Y:S01]  /*5f00*/  FMUL R12, R33, R16 ;  /* 0x00000010210c7220 */ /* 0x000fe20000400000 */
[C---:B------:R-:W-:Y:S01]  /*5f10*/  FFMA R9, R35.reuse, R20, R9 ;  /* 0x0000001423097223 */ /* 0x040fe20000000009 */
[C---:B------:R-:W-:Y:S01]  /*5f20*/  FFMA R10, R35.reuse, R41, R10 ;  /* 0x00000029230a7223 */ /* 0x040fe2000000000a */
[C---:B------:R-:W-:Y:S01]  /*5f30*/  FFMA R11, R35.reuse, R40, R15 ;  /* 0x00000028230b7223 */ /* 0x040fe2000000000f */
[----:B------:R-:W-:Y:S01]  /*5f40*/  FFMA R12, R35, R21, R12 ;  /* 0x00000015230c7223 */ /* 0x000fe2000000000c */
[----:B------:R-:W-:Y:S01]  /*5f50*/  LOP3.LUT R20, R45, 0xffffe000, RZ, 0xc0, !PT ;  /* 0xffffe0002d147812 */ /* 0x000fe200078ec0ff */
[C---:B------:R-:W-:Y:S01]  /*5f60*/  FMUL R13, R33.reuse, R17 ;  /* 0x00000011210d7220 */ /* 0x040fe20000400000 */
[----:B------:R-:W-:Y:S01]  /*5f70*/  LOP3.LUT R21, R46, 0xffffe000, RZ, 0xc0, !PT ;  /* 0xffffe0002e157812 */ /* 0x000fe200078ec0ff */
[----:B------:R-:W-:Y:S01]  /*5f80*/  FMUL R14, R33, R18 ;  /* 0x00000012210e7220 */ /* 0x000fe20000400000 */
[----:B------:R-:W-:Y:S01]  /*5f90*/  LOP3.LUT R40, R47, 0xffffe000, RZ, 0xc0, !PT ;  /* 0xffffe0002f287812 */ /* 0x000fe200078ec0ff */
[----:B------:R-:W-:Y:S01]  /*5fa0*/  FMUL R19, R33, R19 ;  /* 0x0000001321137220 */ /* 0x000fe20000400000 */
[----:B------:R-:W-:Y:S01]  /*5fb0*/  F2FP.TF32.F32.PACK_B R7, R7 ;  /* 0x00000007ff07723e */ /* 0x000fe200024050ff */
[C---:B------:R-:W-:Y:S01]  /*5fc0*/  FFMA R13, R35.reuse, R20, R13 ;  /* 0x00000014230d7223 */ /* 0x040fe2000000000d */
[C---:B------:R-:W-:Y:S01]  /*5fd0*/  FFMA R14, R35.reuse, R21, R14 ;  /* 0x00000015230e7223 */ /* 0x040fe2000000000e */
[----:B------:R-:W-:Y:S01]  /*5fe0*/  FFMA R15, R35, R40, R19 ;  /* 0x00000028230f7223 */ /* 0x000fe20000000013 */
[----:B------:R-:W-:Y:S01]  /*5ff0*/  F2FP.TF32.F32.PACK_B R8, R8 ;  /* 0x00000008ff08723e */ /* 0x000fe200024050ff */
[----:B------:R1:W-:Y:S01]  /*6000*/  STSM.16.M88.4 [R92], R4 ;  /* 0x000000045c007844 */ /* 0x0003e20000000200 */
[----:B------:R-:W-:Y:S02]  /*6010*/  F2FP.TF32.F32.PACK_B R9, R9 ;  /* 0x00000009ff09723e */ /* 0x000fe400024050ff */
[----:B------:R-:W-:Y:S02]  /*6020*/  F2FP.TF32.F32.PACK_B R10, R10 ;  /* 0x0000000aff0a723e */ /* 0x000fe400024050ff */
[----:B------:R-:W-:Y:S02]  /*6030*/  F2FP.TF32.F32.PACK_B R11, R11 ;  /* 0x0000000bff0b723e */ /* 0x000fe400024050ff */
[----:B------:R-:W-:Y:S02]  /*6040*/  F2FP.TF32.F32.PACK_B R12, R12 ;  /* 0x0000000cff0c723e */ /* 0x000fe400024050ff */
[----:B------:R-:W-:Y:S01]  /*6050*/  F2FP.TF32.F32.PACK_B R13, R13 ;  /* 0x0000000dff0d723e */ /* 0x000fe200024050ff */
[----:B------:R1:W-:Y:S01]  /*6060*/  STSM.16.M88.4 [R91], R8 ;  /* 0x000000085b007844 */ /* 0x0003e20000000200 */
[----:B------:R-:W-:Y:S02]  /*6070*/  F2FP.TF32.F32.PACK_B R14, R14 ;  /* 0x0000000eff0e723e */ /* 0x000fe400024050ff */
[----:B------:R-:W-:Y:S05]  /*6080*/  F2FP.TF32.F32.PACK_B R15, R15 ;  /* 0x0000000fff0f723e */ /* 0x000fea00024050ff */
[----:B------:R1:W-:Y:S01]  /*6090*/  STSM.16.M88.4 [R90], R12 ;  /* 0x0000000c5a007844 */ /* 0x0003e20000000200 */
[----:B------:R-:W-:Y:S01]  /*60a0*/  @!PT LDS RZ, [RZ] ;  /* 0x00000000fffff984 */ /* 0x000fe20000000800 */
[----:B------:R-:W-:Y:S01]  /*60b0*/  @!PT LDS RZ, [RZ] ;  /* 0x00000000fffff984 */ /* 0x000fe20000000800 */
[----:B------:R-:W-:Y:S01]  /*60c0*/  @!PT LDS RZ, [RZ] ;  /* 0x00000000fffff984 */ /* 0x000fe20000000800 */
[----:B------:R-:W-:Y:S01]  /*60d0*/  @!PT LDS RZ, [RZ] ;  /* 0x00000000fffff984 */ /* 0x000fe20000000800 */
[----:B------:R2:W-:Y:S07]  /*60e0*/  MEMBAR.ALL.CTA ;  /* 0x0000000000007992 */ /* 0x0005ee0000008000 */
[----:B--2---:R-:W2:Y:S02]  /*60f0*/  FENCE.VIEW.ASYNC.S ;  /* 0x00000000000073c6 */ /* 0x004ea40000000000 */
[----:B--2---:R-:W-:Y:S06]  /*6100*/  BAR.SYNC.DEFER_BLOCKING 0x1, 0x80 ;  /* 0x0042000000007b1d */ /* 0x004fec0000010000 */
[----:B------:R-:W-:Y:S05]  /*6110*/  @P0 BRA `(.L_x_95) ;  /* 0x00000000001c0947 */ /* 0x000fea0003800000 */
[----:B------:R-:W-:Y:S02]  /*6120*/  UIADD3 UR6, UP0, UPT, UR54, 0x680, URZ ;  /* 0x0000068036067890 */ /* 0x000fe4000ff1e0ff */
[----:B------:R-:W-:Y:S02]  /*6130*/  ULEA UR4, UR56, UR48, 0xd ;  /* 0x0000003038047291 */ /* 0x000fe4000f8e68ff */
[----:B------:R-:W-:Y:S02]  /*6140*/  UIADD3.X UR7, UPT, UPT, URZ, UR55, URZ, UP0, !UPT ;  /* 0x00000037ff077290 */ /* 0x000fe400087fe4ff */
[----:B------:R-:W-:Y:S01]  /*6150*/  UIADD3 UR40, UPT, UPT, UR4, 0x400, URZ ;  /* 0x0000040004287890 */ /* 0x000fe2000fffe0ff */
[----:B------:R-:W-:Y:S08]  /*6160*/  UMOV UR43, UR36 ;  /* 0x00000024002b7c82 */ /* 0x000ff00008000000 */
[----:B------:R2:W-:Y:S02]  /*6170*/  UTMASTG.3D [UR40], [UR6] ;  /* 0x00000028060073b5 */ /* 0x0005e40008010000 */
[----:B--2---:R0:W-:Y:S02]  /*6180*/  UTMACMDFLUSH ;  /* 0x00000000000079b7 */ /* 0x0041e40000000000 */
.L_x_95:
[----:B------:R-:W-:Y:S05]  /*6190*/  BSYNC.RECONVERGENT B0 ;  /* 0x0000000000007941 */ /* 0x000fea0003800200 */
.L_x_94:
[----:B------:R-:W-:Y:S01]  /*61a0*/  UIADD3 UR40, UPT, UPT, UR56, 0x1, URZ ;  /* 0x0000000138287890 */ /* 0x000fe2000fffe0ff */
[----:B------:R-:W-:Y:S03]  /*61b0*/  BSSY.RECONVERGENT B0, `(.L_x_96) ;  /* 0x0000005000007945 */ /* 0x000fe60003800200 */
[----:B------:R-:W-:Y:S04]  /*61c0*/  UISETP.NE.AND UP0, UPT, UR40, 0x3, UPT ;  /* 0x000000032800788c */ /* 0x000fe8000bf05270 */
[----:B------:R-:W-:Y:S01]  /*61d0*/  USEL UR43, UR40, URZ, UP0 ;  /* 0x000000ff282b7287 */ /* 0x000fe20008000000 */
[----:B------:R-:W-:Y:S11]  /*61e0*/  @P0 BRA `(.L_x_97) ;  /* 0x0000000000040947 */ /* 0x000ff60003800000 */
[----:B------:R-:W-:Y:S04]  /*61f0*/  DEPBAR.LE SB0, 0x1 ;  /* 0x000080400000791a */ /* 0x000fe80000000000 */
.L_x_97:
[----:B------:R-:W-:Y:S05]  /*6200*/  BSYNC.RECONVERGENT B0 ;  /* 0x0000000000007941 */ /* 0x000fea0003800200 */
.L_x_96:
[----:B------:R-:W-:Y:S01]  /*6210*/  BAR.SYNC.DEFER_BLOCKING 0x1, 0x80 ;  /* 0x0042000000007b1d */ /* 0x000fe20000010000 */
[----:B------:R-:W-:Y:S01]  /*6220*/  ISETP.NE.AND P1, PT, R83, RZ, PT ;  /* 0x000000ff5300720c */ /* 0x000fe20003f25270 */
[----:B------:R-:W-:Y:S01]  /*6230*/  UISETP.NE.AND UP0, UPT, UR50, URZ, UPT ;  /* 0x000000ff3200728c */ /* 0x000fe2000bf05270 */
[----:B------:R-:W-:Y:S11]  /*6240*/  LEA R2, R43, UR48, 0x3 ;  /* 0x000000302b027c11 */ /* 0x000ff6000f8e18ff */
[----:B------:R-:W-:Y:S01]  /*6250*/  @P1 SHF.L.U32 R3, R42, 0x1f, RZ ;  /* 0x0000001f2a031819 */ /* 0x000fe200000006ff */
[----:B------:R-:W-:Y:S06]  /*6260*/  BRA.U !UP0, `(.L_x_98) ;  /* 0x0000000108247547 */ /* 0x000fec000b800000 */
[----:B-1----:R-:W-:Y:S01]  /*6270*/  IMAD.U32 R5, RZ, RZ, UR49 ;  /* 0x00000031ff057e24 */ /* 0x002fe2000f8e00ff */
[----:B------:R-:W-:Y:S01]  /*6280*/  MOV R0, UR37 ;  /* 0x0000002500007c02 */ /* 0x000fe20008000f00 */
[----:B------:R-:W-:Y:S03]  /*6290*/  UIADD3 UR49, UPT, UPT, UR49, 0x1, URZ ;  /* 0x0000000131317890 */ /* 0x000fe6000fffe0ff */
[----:B------:R-:W-:Y:S01]  /*62a0*/  @P1 LEA R5, R5, UR48, 0x3 ;  /* 0x0000003005051c11 */ /* 0x000fe2000f8e18ff */
[----:B------:R-:W-:Y:S04]  /*62b0*/  UISETP.NE.AND UP0, UPT, UR49, 0x3, UPT ;  /* 0x000000033100788c */ /* 0x000fe8000bf05270 */
[----:B------:R-:W-:Y:S01]  /*62c0*/  @P1 VIADD R5, R5, 0x58 ;  /* 0x0000005805051836 */ /* 0x000fe20000000000 */
[----:B------:R-:W-:Y:S04]  /*62d0*/  USEL UR49, UR49, URZ, UP0 ;  /* 0x000000ff31317287 */ /* 0x000fe80008000000 */
[----:B------:R-:W-:Y:S04]  /*62e0*/  @P1 PRMT R0, R0, 0x654, R5 ;  /* 0x0000065400001816 */ /* 0x000fe80000000005 */
[----:B------:R2:W-:Y:S04]  /*62f0*/  @P1 SYNCS.ARRIVE.TRANS64.RED.A1T0 RZ, [R0+URZ], RZ ;  /* 0x000000ff00ff19a7 */ /* 0x0005e800081004ff */
.L_x_98:
[----:B------:R-:W3:Y:S01]  /*6300*/  @P1 SYNCS.PHASECHK.TRANS64.TRYWAIT P0, [R2+URZ+0x40], R3 ;  /* 0x00004003020015a7 */ /* 0x000ee200080011ff */
[----:B------:R-:W-:Y:S01]  /*6310*/  BSSY B1, `(.L_x_99) ;  /* 0x0000017000017945 */ /* 0x000fe20003800000 */
[----:B---3--:R-:W-:Y:S03]  /*6320*/  @P1 SEL R87, RZ, 0x1, !P0 ;  /* 0x00000001ff571807 */ /* 0x008fe60004000000 */
[----:B------:R-:W-:Y:S05]  /*6330*/  @!P1 BRA `(.L_x_100) ;  /* 0x0000000000509947 */ /* 0x000fea0003800000 */
[----:B------:R-:W-:Y:S01]  /*6340*/  ISETP.NE.AND P1, PT, R88, RZ, PT ;  /* 0x000000ff5800720c */ /* 0x000fe20003f25270 */
[----:B------:R-:W-:Y:S01]  /*6350*/  BSSY B0, `(.L_x_101) ;  /* 0x000000a000007945 */ /* 0x000fe20003800000 */
[----:B------:R-:W-:Y:S11]  /*6360*/  ISETP.NE.AND P0, PT, R87, RZ, PT ;  /* 0x000000ff5700720c */ /* 0x000ff60003f05270 */
[----:B-1----:R-:W-:Y:S05]  /*6370*/  @P1 IMAD R4, R43, 0x800, R72 ;  /* 0x000008002b041824 */ /* 0x002fea00078e0248 */
[----:B------:R-:W-:Y:S05]  /*6380*/  @P1 LEA R4, R4, UR48, 0x2 ;  /* 0x0000003004041c11 */ /* 0x000fea000f8e10ff */
[--C-:B------:R-:W-:Y:S02]  /*6390*/  @P1 IMAD.IADD R3, R85, 0x1, R4.reuse ;  /* 0x0000000155031824 */ /* 0x100fe400078e0204 */
[----:B--2---:R-:W-:Y:S01]  /*63a0*/  @P1 IMAD.IADD R0, R86, 0x1, R4 ;  /* 0x0000000156001824 */ /* 0x004fe200078e0204 */
[----:B------:R-:W-:Y:S06]  /*63b0*/  @P0 BRA `(.L_x_102) ;  /* 0x00000000000c0947 */ /* 0x000fec0003800000 */
[----:B------:R-:W-:Y:S04]  /*63c0*/  SHF.L.U32 R5, R42, 0x1f, RZ ;  /* 0x0000001f2a057819 */ /* 0x000fe800000006ff */
[----:B------:R-:W1:Y:S02]  /*63d0*/  SYNCS.PHASECHK.TRANS64.TRYWAIT P0, [R2+URZ+0x40], R5 ;  /* 0x00004005020075a7 */ /* 0x000e6400080011ff */
[----:B-1----:R-:W-:Y:S05]  /*63e0*/  @!P0 BRA `(.L_x_103) ;  /* 0x0000001400788947 */ /* 0x002fea0003800000 */
.L_x_102:
[----:B------:R-:W-:Y:S05]  /*63f0*/  BSYNC B0 ;  /* 0x0000000000007941 */ /* 0x000fea0003800000 */
.L_x_101:
[----:B------:R-:W-:Y:S11]  /*6400*/  ISETP.NE.AND P0, PT, R88, RZ, PT ;  /* 0x000000ff5800720c */ /* 0x000ff60003f05270 */
[----:B------:R-:W-:Y:S02]  /*6410*/  @!UPT UIADD3 URZ, UPT, UPT, URZ, URZ, URZ ;  /* 0x000000fffffff290 */ /* 0x000fe4000fffe0ff */
[----:B-1----:R-:W-:Y:S01]  /*6420*/  @P0 IADD3 R2, PT, PT, R86, R3, RZ ;  /* 0x0000000356020210 */ /* 0x002fe20007ffe0ff */
[----:B------:R-:W-:Y:S05]  /*6430*/  @P0 WARPSYNC.ALL ;  /* 0x0000000000000948 */ /* 0x000fea0003800000 */
[----:B------:R3:W4:Y:S04]  /*6440*/  @P0 LDSM.16.M88.4 R56, [R4+0x400] ;  /* 0x000400000438083b */ /* 0x0007280000000200 */
[----:B------:R3:W1:Y:S04]  /*6450*/  @P0 LDSM.16.M88.4 R52, [R0+0x400] ;  /* 0x000400000034083b */ /* 0x0006680000000200 */
[----:B------:R3:W2:Y:S04]  /*6460*/  @P0 LDSM.16.M88.4 R48, [R3+0x400] ;  /* 0x000400000330083b */ /* 0x0006a80000000200 */
[----:B------:R3:W1:Y:S02]  /*6470*/  @P0 LDSM.16.M88.4 R44, [R2+0x400] ;  /* 0x00040000022c083b */ /* 0x0006640000000200 */
.L_x_100:
[----:B------:R-:W-:Y:S05]  /*6480*/  BSYNC B1 ;  /* 0x0000000000017941 */ /* 0x000fea0003800000 */
.L_x_99:
[----:B--23--:R-:W-:Y:S05]  /*6490*/  VIADD R0, R34, 0x20 ;  /* 0x0000002022007836 */ /* 0x00cfea0000000000 */
[----:B------:R-:W-:Y:S04]  /*64a0*/  SHF.R.U32.HI R0, RZ, 0x15, R0 ;  /* 0x00000015ff007819 */ /* 0x000fe80000011600 */
[----:B------:R-:W-:Y:S11]  /*64b0*/  LOP3.LUT P0, RZ, R0, 0x3, R73, 0x48, !PT ;  /* 0x0000000300ff7812 */ /* 0x000ff60007804849 */
[----:B------:R-:W-:Y:S02]  /*64c0*/  @!UPT UIADD3 URZ, UPT, UPT, URZ, URZ, URZ ;  /* 0x000000fffffff290 */ /* 0x000fe4000fffe0ff */
[----:B------:R-:W-:Y:S05]  /*64d0*/  @!P0 BRA `(.L_x_104) ;  /* 0x0000000000408947 */ /* 0x000fea0003800000 */
[----:B------:R-:W2:Y:S01]  /*64e0*/  LDCU.64 UR8, c[0x4][0x70] ;  /* 0x01000e00ff0877ac */ /* 0x000ea20008000a00 */
[----:B------:R-:W-:Y:S01]  /*64f0*/  MOV R3, 0x0 ;  /* 0x0000000000037802 */ /* 0x000fe20000000f00 */
[----:B-1----:R-:W-:Y:S02]  /*6500*/  HFMA2 R12, -RZ, RZ, 0, 5.9604644775390625e-08 ;  /* 0x00000001ff0c7431 */ /* 0x002fe400000001ff */
[----:B------:R-:W-:Y:S02]  /*6510*/  IMAD.MOV.U32 R8, RZ, RZ, 0x192 ;  /* 0x00000192ff087424 */ /* 0x000fe400078e00ff */
[----:B------:R-:W-:Y:S01]  /*6520*/  IMAD.MOV.U32 R13, RZ, RZ, RZ ;  /* 0x000000ffff0d7224 */ /* 0x000fe200078e00ff */
[----:B------:R-:W1:Y:S01]  /*6530*/  LDCU.64 UR6, c[0x4][0x78] ;  /* 0x01000f00ff0677ac */ /* 0x000e620008000a00 */
[----:B------:R-:W3:Y:S01]  /*6540*/  LDC.64 R2, c[0x4][R3] ;  /* 0x0100000003027b82 */ /* 0x000ee20000000a00 */
[----:B------:R-:W5:Y:S01]  /*6550*/  LDCU.64 UR4, c[0x4][0x10] ;  /* 0x01000200ff0477ac */ /* 0x000f620008000a00 */
[----:B--2---:R-:W-:Y:S01]  /*6560*/  MOV R5, UR9 ;  /* 0x0000000900057c02 */ /* 0x004fe20008000f00 */
[----:B------:R-:W-:Y:S01]  /*6570*/  IMAD.U32 R4, RZ, RZ, UR8 ;  /* 0x00000008ff047e24 */ /* 0x000fe2000f8e00ff */
[----:B-1----:R-:W-:Y:S01]  /*6580*/  MOV R7, UR7 ;  /* 0x0000000700077c02 */ /* 0x002fe20008000f00 */
[----:B------:R-:W-:Y:S01]  /*6590*/  IMAD.U32 R6, RZ, RZ, UR6 ;  /* 0x00000006ff067e24 */ /* 0x000fe2000f8e00ff */
[----:B-----5:R-:W-:Y:S01]  /*65a0*/  MOV R11, UR5 ;  /* 0x00000005000b7c02 */ /* 0x020fe20008000f00 */
[----:B------:R-:W-:Y:S02]  /*65b0*/  IMAD.U32 R10, RZ, RZ, UR4 ;  /* 0x00000004ff0a7e24 */ /* 0x000fe4000f8e00ff */
[----:B------:R-:W-:Y:S07]  /*65c0*/  LEPC R20, `(.L_x_104) ;  /* 0x000000001014794e */ /* 0x000fee0000000000 */
[----:B---34-:R-:W-:Y:S05]  /*65d0*/  CALL.ABS.NOINC R2 ;  /* 0x0000000002007343 */ /* 0x018fea0003c00000 */
.L_x_104:
[----:B------:R-:W-:Y:S01]  /*65e0*/  ISETP.NE.AND P0, PT, R79, RZ, PT ;  /* 0x000000ff4f00720c */ /* 0x000fe20003f05270 */
[----:B------:R-:W-:Y:S05]  /*65f0*/  WARPSYNC.ALL ;  /* 0x0000000000007948 */ /* 0x000fea0003800000 */
[----:B------:R-:W-:Y:S01]  /*6600*/  R2UR UR4, R34 ;  /* 0x00000000220472ca */ /* 0x000fe200000e0000 */
[----:B------:R-:W-:Y:S01]  /*6610*/  IMAD.U32 R87, RZ, RZ, UR43 ;  /* 0x0000002bff577e24 */ /* 0x000fe2000f8e00ff */
[----:B------:R-:W-:Y:S01]  /*6620*/  R2UR UR5, R84 ;  /* 0x00000000540572ca */ /* 0x000fe200000e0000 */
[----:B------:R-:W-:Y:S01]  /*6630*/  BSSY.RECONVERGENT B0, `(.L_x_105) ;  /* 0x0000060000007945 */ /* 0x000fe20003800200 */
[----:B----4-:R-:W-:Y:S01]  /*6640*/  LOP3.LUT R0, R56, 0xffffe000, RZ, 0xc0, !PT ;  /* 0xffffe00038007812 */ /* 0x010fe200078ec0ff */
[----:B------:R-:W-:Y:S01]  /*6650*/  IMAD R87, R87, 0x800, R72 ;  /* 0x0000080057577824 */ /* 0x000fe200078e0248 */
[----:B------:R-:W-:Y:S02]  /*6660*/  LOP3.LUT R2, R57, 0xffffe000, RZ, 0xc0, !PT ;  /* 0xffffe00039027812 */ /* 0x000fe400078ec0ff */
[----:B------:R-:W-:Y:S02]  /*6670*/  LOP3.LUT R3, R58, 0xffffe000, RZ, 0xc0, !PT ;  /* 0xffffe0003a037812 */ /* 0x000fe400078ec0ff */
[----:B------:R-:W-:Y:S02]  /*6680*/  LOP3.LUT R20, R59, 0xffffe000, RZ, 0xc0, !PT ;  /* 0xffffe0003b147812 */ /* 0x000fe400078ec0ff */
[----:B-1----:R-:W-:Y:S01]  /*6690*/  LOP3.LUT R21, R52, 0xffffe000, RZ, 0xc0, !PT ;  /* 0xffffe00034157812 */ /* 0x002fe200078ec0ff */
[----:B------:R-:W1:Y:S01]  /*66a0*/  LDTM.16dp128bit.x8 R4, tmem[UR4+0x20] ;  /* 0x00002004000479ee */ /* 0x000e620008180000 */
[----:B------:R-:W-:Y:S01]  /*66b0*/  LOP3.LUT R36, R53, 0xffffe000, RZ, 0xc0, !PT ;  /* 0xffffe00035247812 */ /* 0x000fe200078ec0ff */
[----:B------:R-:W-:Y:S01]  /*66c0*/  UIADD3 UR5, UPT, UPT, UR5, 0xc0, URZ ;  /* 0x000000c005057890 */ /* 0x000fe2000fffe0ff */
[----:B------:R-:W-:Y:S01]  /*66d0*/  LOP3.LUT R37, R54, 0xffffe000, RZ, 0xc0, !PT ;  /* 0xffffe00036257812 */ /* 0x000fe200078ec0ff */
[----:B------:R-:W-:Y:S01]  /*66e0*/  NOP ;  /* 0x0000000000007918 */ /* 0x000fe20000000000 */
[----:B------:R-:W-:Y:S01]  /*66f0*/  LOP3.LUT R38, R55, 0xffffe000, RZ, 0xc0, !PT ;  /* 0xffffe00037267812 */ /* 0x000fe200078ec0ff */
[----:B------:R-:W-:Y:S01]  /*6700*/  UPRMT UR5, UR37, 0x654, UR5 ;  /* 0x0000065425057896 */ /* 0x000fe20008000005 */
[----:B------:R-:W-:Y:S02]  /*6710*/  LOP3.LUT R39, R48, 0xffffe000, RZ, 0xc0, !PT ;  /* 0xffffe00030277812 */ /* 0x000fe400078ec0ff */
[----:B------:R-:W-:Y:S02]  /*6720*/  LOP3.LUT R40, R49, 0xffffe000, RZ, 0xc0, !PT ;  /* 0xffffe00031287812 */ /* 0x000fe400078ec0ff */
[----:B------:R-:W-:Y:S02]  /*6730*/  LOP3.LUT R41, R50, 0xffffe000, RZ, 0xc0, !PT ;  /* 0xffffe00032297812 */ /* 0x000fe400078ec0ff */
[----:B------:R-:W-:Y:S02]  /*6740*/  LOP3.LUT R42, R51, 0xffffe000, RZ, 0xc0, !PT ;  /* 0xffffe000332a7812 */ /* 0x000fe400078ec0ff */
[----:B------:R-:W-:Y:S01]  /*6750*/  LOP3.LUT R43, R44, 0xffffe000, RZ, 0xc0, !PT ;  /* 0xffffe0002c2b7812 */ /* 0x000fe200078ec0ff */
[----:B-1----:R-:W-:Y:S01]  /*6760*/  SYNCS.ARRIVE.TRANS64.RED.A1T0 RZ, [UR5], RZ ;  /* 0x000000ffffff79a7 */ /* 0x002fe20008100405 */
[----:B------:R-:W-:Y:S02]  /*6770*/  LOP3.LUT R44, R45, 0xffffe000, RZ, 0xc0, !PT ;  /* 0xffffe0002d2c7812 */ /* 0x000fe400078ec0ff */
[----:B------:R-:W-:Y:S02]  /*6780*/  LEA R87, R87, UR48, 0x2 ;  /* 0x0000003057577c11 */ /* 0x000fe4000f8e10ff */
[----:B------:R-:W-:Y:S02]  /*6790*/  LOP3.LUT R45, R46, 0xffffe000, RZ, 0xc0, !PT ;  /* 0xffffe0002e2d7812 */ /* 0x000fe400078ec0ff */
[----:B------:R-:W-:Y:S01]  /*67a0*/  LOP3.LUT R46, R47, 0xffffe000, RZ, 0xc0, !PT ;  /* 0xffffe0002f2e7812 */ /* 0x000fe200078ec0ff */
[C---:B------:R-:W-:Y:S01]  /*67b0*/  FMUL R4, R33.reuse, R4 ;  /* 0x0000000421047220 */ /* 0x040fe20000400000 */
[C-C-:B------:R-:W-:Y:S01]  /*67c0*/  IADD3 R84, PT, PT, R86.reuse, 0x400, R87.reuse ;  /* 0x0000040056547810 */ /* 0x140fe20007ffe057 */
[----:B------:R-:W-:Y:S01]  /*67d0*/  FMUL R5, R33, R5 ;  /* 0x0000000521057220 */ /* 0x000fe20000400000 */
[----:B------:R-:W-:Y:S01]  /*67e0*/  IADD3 R85, PT, PT, R85, 0x400, R87 ;  /* 0x0000040055557810 */ /* 0x000fe20007ffe057 */
[C---:B------:R-:W-:Y:S01]  /*67f0*/  FMUL R6, R33.reuse, R6 ;  /* 0x0000000621067220 */ /* 0x040fe20000400000 */
[----:B------:R-:W-:Y:S01]  /*6800*/  FMUL R7, R33, R7 ;  /* 0x0000000721077220 */ /* 0x000fe20000400000 */
[----:B------:R-:W-:Y:S01]  /*6810*/  FFMA R4, R35, R0, R4 ;  /* 0x0000000023047223 */ /* 0x000fe20000000004 */
[----:B------:R-:W-:Y:S01]  /*6820*/  FMUL R8, R33, R8 ;  /* 0x0000000821087220 */ /* 0x000fe20000400000 */
[----:B------:R-:W-:Y:S01]  /*6830*/  FFMA R5, R35, R2, R5 ;  /* 0x0000000223057223 */ /* 0x000fe20000000005 */
[----:B------:R-:W-:Y:S01]  /*6840*/  FMUL R9, R33, R9 ;  /* 0x0000000921097220 */ /* 0x000fe20000400000 */
[----:B------:R-:W-:Y:S01]  /*6850*/  FFMA R6, R35, R3, R6 ;  /* 0x0000000323067223 */ /* 0x000fe20000000006 */
[----:B------:R-:W-:Y:S01]  /*6860*/  F2FP.TF32.F32.PACK_B R4, R4 ;  /* 0x00000004ff04723e */ /* 0x000fe200024050ff */
[----:B------:R-:W-:Y:S01]  /*6870*/  FMUL R10, R33, R10 ;  /* 0x0000000a210a7220 */ /* 0x000fe20000400000 */
[----:B------:R-:W-:Y:S01]  /*6880*/  F2FP.TF32.F32.PACK_B R5, R5 ;  /* 0x00000005ff05723e */ /* 0x000fe200024050ff */
[----:B------:R-:W-:Y:S01]  /*6890*/  FFMA R7, R35, R20, R7 ;  /* 0x0000001423077223 */ /* 0x000fe20000000007 */
[----:B------:R-:W-:Y:S01]  /*68a0*/  FMUL R11, R33, R11 ;  /* 0x0000000b210b7220 */ /* 0x000fe20000400000 */
        /* <DEDUP_REMOVED lines=8> */
[----:B------:R-:W-:Y:S01]  /*6930*/  F2FP.TF32.F32.PACK_B R6, R6 ;  /* 0x00000006ff06723e */ /* 0x000fe200024050ff */
[----:B------:R-:W-:Y:S01]  /*6940*/  FFMA R12, R35, R39, R12 ;  /* 0x00000027230c7223 */ /* 0x000fe2000000000c */
[----:B------:R-:W-:Y:S01]  /*6950*/  F2FP.TF32.F32.PACK_B R7, R7 ;  /* 0x00000007ff07723e */ /* 0x000fe200024050ff */
[----:B------:R-:W-:Y:S01]  /*6960*/  FMUL R16, R33, R16 ;  /* 0x0000001021107220 */ /* 0x000fe20000400000 */
[----:B------:R-:W-:Y:S01]  /*6970*/  FFMA R13, R35, R40, R13 ;  /* 0x00000028230d7223 */ /* 0x000fe2000000000d */
[----:B------:R-:W-:Y:S01]  /*6980*/  FMUL R17, R33, R17 ;  /* 0x0000001121117220 */ /* 0x000fe20000400000 */
[----:B------:R-:W-:Y:S01]  /*6990*/  FFMA R14, R35, R41, R14 ;  /* 0x00000029230e7223 */ /* 0x000fe2000000000e */
[----:B------:R1:W-:Y:S01]  /*69a0*/  STSM.16.M88.4 [R87+0x400], R4 ;  /* 0x0004000457007844 */ /* 0x0003e20000000200 */
[----:B------:R-:W-:Y:S01]  /*69b0*/  FMUL R18, R33, R18 ;  /* 0x0000001221127220 */ /* 0x000fe20000400000 */
[----:B------:R-:W-:Y:S01]  /*69c0*/  FFMA R15, R35, R42, R15 ;  /* 0x0000002a230f7223 */ /* 0x000fe2000000000f */
[----:B------:R-:W-:Y:S01]  /*69d0*/  FMUL R19, R33, R19 ;  /* 0x0000001321137220 */ /* 0x000fe20000400000 */
[----:B------:R-:W-:Y:S01]  /*69e0*/  F2FP.TF32.F32.PACK_B R8, R8 ;  /* 0x00000008ff08723e */ /* 0x000fe200024050ff */
[C---:B------:R-:W-:Y:S01]  /*69f0*/  FFMA R16, R35.reuse, R43, R16 ;  /* 0x0000002b23107223 */ /* 0x040fe20000000010 */
[----:B------:R-:W-:Y:S01]  /*6a00*/  F2FP.TF32.F32.PACK_B R9, R9 ;  /* 0x00000009ff09723e */ /* 0x000fe200024050ff */
[C---:B------:R-:W-:Y:S01]  /*6a10*/  FFMA R17, R35.reuse, R44, R17 ;  /* 0x0000002c23117223 */ /* 0x040fe20000000011 */
[----:B------:R-:W-:Y:S01]  /*6a20*/  F2FP.TF32.F32.PACK_B R10, R10 ;  /* 0x0000000aff0a723e */ /* 0x000fe200024050ff */
[C---:B------:R-:W-:Y:S01]  /*6a30*/  FFMA R18, R35.reuse, R45, R18 ;  /* 0x0000002d23127223 */ /* 0x040fe20000000012 */
[----:B------:R-:W-:Y:S01]  /*6a40*/  F2FP.TF32.F32.PACK_B R11, R11 ;  /* 0x0000000bff0b723e */ /* 0x000fe200024050ff */
[----:B------:R-:W-:Y:S01]  /*6a50*/  FFMA R19, R35, R46, R19 ;  /* 0x0000002e23137223 */ /* 0x000fe20000000013 */
[----:B------:R-:W-:Y:S01]  /*6a60*/  F2FP.TF32.F32.PACK_B R12, R12 ;  /* 0x0000000cff0c723e */ /* 0x000fe200024050ff */
[----:B------:R-:W-:Y:S01]  /*6a70*/  IMAD.IADD R86, R86, 0x1, R85 ;  /* 0x0000000156567824 */ /* 0x000fe200078e0255 */
[----:B------:R-:W-:Y:S01]  /*6a80*/  F2FP.TF32.F32.PACK_B R13, R13 ;  /* 0x0000000dff0d723e */ /* 0x000fe200024050ff */
[----:B------:R1:W-:Y:S01]  /*6a90*/  STSM.16.M88.4 [R84], R8 ;  /* 0x0000000854007844 */ /* 0x0003e20000000200 */
        /* <DEDUP_REMOVED lines=18> */
[----:B------:R-:W-:Y:S02]  /*6bc0*/  UIADD3 UR5, UPT, UPT, UR41, 0x20, URZ ;  /* 0x0000002029057890 */ /* 0x000fe4000fffe0ff */
[----:B------:R-:W-:Y:S02]  /*6bd0*/  UIADD3 UR4, UPT, UPT, UR10, 0x400, URZ ;  /* 0x000004000a047890 */ /* 0x000fe4000fffe0ff */
[----:B------:R-:W-:Y:S01]  /*6be0*/  UIADD3.X UR9, UPT, UPT, URZ, UR55, URZ, UP0, !UPT ;  /* 0x00000037ff097290 */ /* 0x000fe200087fe4ff */
[----:B------:R-:W-:Y:S01]  /*6bf0*/  UMOV UR6, UR42 ;  /* 0x0000002a00067c82 */ /* 0x000fe20008000000 */
[----:B------:R-:W-:Y:S07]  /*6c00*/  UMOV UR7, UR36 ;  /* 0x0000002400077c82 */ /* 0x000fee0008000000 */
[----:B------:R2:W-:Y:S02]  /*6c10*/  UTMASTG.3D [UR4], [UR8] ;  /* 0x00000004080073b5 */ /* 0x0005e40008010000 */
[----:B--2---:R0:W-:Y:S02]  /*6c20*/  UTMACMDFLUSH ;  /* 0x00000000000079b7 */ /* 0x0041e40000000000 */
.L_x_106:
[----:B------:R-:W-:Y:S05]  /*6c30*/  BSYNC.RECONVERGENT B0 ;  /* 0x0000000000007941 */ /* 0x000fea0003800200 */
.L_x_105:
[----:B------:R-:W-:Y:S01]  /*6c40*/  UIADD3 UR43, UPT, UPT, UR43, 0x1, URZ ;  /* 0x000000012b2b7890 */ /* 0x000fe2000fffe0ff */
[----:B------:R-:W-:Y:S03]  /*6c50*/  BSSY.RECONVERGENT B0, `(.L_x_107) ;  /* 0x0000008000007945 */ /* 0x000fe60003800200 */
[----:B------:R-:W-:Y:S04]  /*6c60*/  UISETP.NE.AND UP0, UPT, UR43, 0x3, UPT ;  /* 0x000000032b00788c */ /* 0x000fe8000bf05270 */
[----:B------:R-:W-:Y:S02]  /*6c70*/  UISETP.EQ.XOR UP1, UPT, UR40, 0x3, !UP0 ;  /* 0x000000032800788c */ /* 0x000fe4000c722a70 */
[----:B------:R-:W-:Y:S02]  /*6c80*/  USEL UR56, UR43, URZ, UP0 ;  /* 0x000000ff2b387287 */ /* 0x000fe40008000000 */
[----:B------:R-:W-:Y:S04]  /*6c90*/  USEL UR4, URZ, 0x1, !UP1 ;  /* 0x00000001ff047887 */ /* 0x000fe8000c800000 */
[----:B------:R-:W-:Y:S01]  /*6ca0*/  ULOP3.LUT UR51, UR51, UR4, URZ, 0x3c, !UPT ;  /* 0x0000000433337292 */ /* 0x000fe2000f8e3cff */
[----:B------:R-:W-:Y:S11]  /*6cb0*/  @P0 BRA `(.L_x_108) ;  /* 0x0000000000040947 */ /* 0x000ff60003800000 */
[----:B------:R-:W-:Y:S04]  /*6cc0*/  DEPBAR.LE SB0, 0x1 ;  /* 0x000080400000791a */ /* 0x000fe80000000000 */
.L_x_108:
[----:B------:R-:W-:Y:S05]  /*6cd0*/  BSYNC.RECONVERGENT B0 ;  /* 0x0000000000007941 */ /* 0x000fea0003800200 */
.L_x_107:
[----:B------:R-:W-:Y:S01]  /*6ce0*/  BAR.SYNC.DEFER_BLOCKING 0x1, 0x80 ;  /* 0x0042000000007b1d */ /* 0x000fe20000010000 */
[----:B------:R-:W-:Y:S01]  /*6cf0*/  UISETP.NE.AND UP0, UPT, UR50, -0x2, UPT ;  /* 0xfffffffe3200788c */ /* 0x000fe2000bf05270 */
[----:B------:R-:W-:Y:S08]  /*6d00*/  IADD3 R0, PT, PT, R30, 0x1, RZ ;  /* 0x000000011e007810 */ /* 0x000ff00007ffe0ff */
[----:B------:R-:W-:Y:S05]  /*6d10*/  BRA.U !UP0, `(.L_x_109) ;  /* 0x0000000108287547 */ /* 0x000fea000b800000 */
[----:B------:R-:W-:Y:S01]  /*6d20*/  ISETP.NE.AND P0, PT, R83, RZ, PT ;  /* 0x000000ff5300720c */ /* 0x000fe20003f05270 */
[----:B------:R-:W-:Y:S01]  /*6d30*/  IMAD.U32 R3, RZ, RZ, UR49 ;  /* 0x00000031ff037e24 */ /* 0x000fe2000f8e00ff */
[----:B------:R-:W-:Y:S01]  /*6d40*/  UIADD3 UR49, UPT, UPT, UR49, 0x1, URZ ;  /* 0x0000000131317890 */ /* 0x000fe2000fffe0ff */
[----:B------:R-:W-:Y:S03]  /*6d50*/  IMAD.U32 R2, RZ, RZ, UR37 ;  /* 0x00000025ff027e24 */ /* 0x000fe6000f8e00ff */
[----:B------:R-:W-:Y:S04]  /*6d60*/  UISETP.NE.AND UP0, UPT, UR49, 0x3, UPT ;  /* 0x000000033100788c */ /* 0x000fe8000bf05270 */
[----:B------:R-:W-:Y:S03]  /*6d70*/  USEL UR49, UR49, URZ, UP0 ;  /* 0x000000ff31317287 */ /* 0x000fe60008000000 */
[----:B------:R-:W-:Y:S05]  /*6d80*/  @P0 LEA R3, R3, UR48, 0x3 ;  /* 0x0000003003030c11 */ /* 0x000fea000f8e18ff */
[----:B------:R-:W-:Y:S05]  /*6d90*/  @P0 VIADD R3, R3, 0x58 ;  /* 0x0000005803030836 */ /* 0x000fea0000000000 */
[----:B------:R-:W-:Y:S04]  /*6da0*/  @P0 PRMT R2, R2, 0x654, R3 ;  /* 0x0000065402020816 */ /* 0x000fe80000000003 */
[----:B------:R2:W-:Y:S03]  /*6db0*/  @P0 SYNCS.ARRIVE.TRANS64.RED.A1T0 RZ, [R2+URZ], RZ ;  /* 0x000000ff02ff09a7 */ /* 0x0005e600081004ff */
.L_x_109:
[----:B------:R-:W-:Y:S01]  /*6dc0*/  ISETP.NE.AND P2, PT, R80, RZ, PT ;  /* 0x000000ff5000720c */ /* 0x000fe20003f45270 */
[----:B------:R-:W-:Y:S01]  /*6dd0*/  UIADD3 UR50, UPT, UPT, UR50, 0x2, URZ ;  /* 0x0000000232327890 */ /* 0x000fe2000fffe0ff */
[----:B------:R-:W-:Y:S01]  /*6de0*/  ISETP.NE.AND P0, PT, R82, 0x2, PT ;  /* 0x000000025200780c */ /* 0x000fe20003f05270 */
[----:B------:R-:W-:Y:S01]  /*6df0*/  IMAD.IADD R20, R29, 0x1, R66 ;  /* 0x000000011d147824 */ /* 0x000fe200078e0242 */
[----:B------:R-:W-:Y:S01]  /*6e00*/  ISETP.NE.AND P1, PT, R0, 0x4, PT ;  /* 0x000000040000780c */ /* 0x000fe20003f25270 */
[----:B------:R-:W-:Y:S01]  /*6e10*/  IMAD.IADD R21, R31, 0x1, R68 ;  /* 0x000000011f157824 */ /* 0x000fe200078e0244 */
[----:B--2---:R-:W-:Y:S02]  /*6e20*/  SEL R2, RZ, 0x1, P0 ;  /* 0x00000001ff027807 */ /* 0x004fe40000000000 */
[----:B------:R-:W-:Y:S02]  /*6e30*/  SEL R3, RZ, 0x1, P1 ;  /* 0x00000001ff037807 */ /* 0x000fe40000800000 */
[----:B------:R-:W-:Y:S02]  /*6e40*/  LOP3.LUT R75, R75, R2, RZ, 0x3c, !PT ;  /* 0x000000024b4b7212 */ /* 0x000fe400078e3cff */
[----:B------:R-:W-:Y:S02]  /*6e50*/  LOP3.LUT R76, R76, R3, RZ, 0x3c, !PT ;  /* 0x000000034c4c7212 */ /* 0x000fe400078e3cff */
[----:B------:R-:W-:Y:S02]  /*6e60*/  @P2 R2UR UR36, R74 ;  /* 0x000000004a2422ca */ /* 0x000fe400000e0000 */
[----:B------:R-:W-:Y:S02]  /*6e70*/  SEL R82, R82, RZ, P0 ;  /* 0x000000ff52527207 */ /* 0x000fe40000000000 */
[----:B------:R-:W-:Y:S01]  /*6e80*/  SEL R30, R0, RZ, P1 ;  /* 0x000000ff001e7207 */ /* 0x000fe20000800000 */
[----:B------:R-:W-:Y:S10]  /*6e90*/  @P2 BRA `(.L_x_110) ;  /* 0xffffffdc00342947 */ /* 0x000ff4000383ffff */
[----:B------:R-:W-:-:S09]  /*6ea0*/  UISETP.NE.AND UP0, UPT, UR53, URZ, UPT ;  /* 0x000000ff3500728c */ /* 0x000fd2000bf05270 */
[----:B------:R-:W-:Y:S05]  /*6eb0*/  BRA.U !UP0, `(.L_x_111) ;  /* 0x0000000108487547 */ /* 0x000fea000b800000 */
[----:B------:R-:W2:Y:S02]  /*6ec0*/  LDCU.64 UR4, c[0x0][0x890] ;  /* 0x00011200ff0477ac */ /* 0x000ea40008000a00 */
[----:B--2---:R-:W-:-:S04]  /*6ed0*/  UISETP.NE.U32.AND UP0, UPT, UR4, URZ, UPT ;  /* 0x000000ff0400728c */ /* 0x004fc8000bf05070 */
[----:B------:R-:W-:-:S09]  /*6ee0*/  UISETP.NE.AND.EX UP0, UPT, UR5, URZ, UPT, UP0 ;  /* 0x000000ff0500728c */ /* 0x000fd2000bf05300 */
[----:B------:R-:W-:Y:S05]  /*6ef0*/  BRA.U UP0, `(.L_x_112) ;  /* 0x00000001000c7547 */ /* 0x000fea000b800000 */
[----:B------:R-:W-:-:S13]  /*6f00*/  FSETP.NEU.AND P0, PT, R35, RZ, PT ;  /* 0x000000ff2300720b */ /* 0x000fda0003f0d000 */
[----:B------:R-:W-:Y:S05]  /*6f10*/  @!P0 EXIT ;  /* 0x000000000000894d */ /* 0x000fea0003800000 */
[----:B------:R-:W-:Y:S05]  /*6f20*/  BRA `(.L_x_111) ;  /* 0x00000000002c7947 */ /* 0x000fea0003800000 */
.L_x_112:
[----:B------:R-:W-:Y:S01]  /*6f30*/  ISETP.NE.AND P0, PT, R81, RZ, PT ;  /* 0x000000ff5100720c */ /* 0x000fe20003f05270 */
[----:B------:R-:W-:-:S12]  /*6f40*/  BSSY.RECONVERGENT B0, `(.L_x_111) ;  /* 0x0000009000007945 */ /* 0x000fd80003800200 */
[----:B------:R-:W-:Y:S05]  /*6f50*/  @P0 BRA `(.L_x_113) ;  /* 0x0000000000140947 */ /* 0x000fea0003800000 */
[----:B------:R-:W2:Y:S02]  /*6f60*/  LDCU.64 UR4, c[0x0][0x888] ;  /* 0x00011100ff0477ac */ /* 0x000ea40008000a00 */
[----:B--2---:R-:W-:-:S04]  /*6f70*/  ISETP.NE.U32.AND P0, PT, RZ, UR4, PT ;  /* 0x00000004ff007c0c */ /* 0x004fc8000bf05070 */
[----:B------:R-:W-:-:S13]  /*6f80*/  ISETP.NE.AND.EX P0, PT, RZ, UR5, PT, P0 ;  /* 0x00000005ff007c0c */ /* 0x000fda000bf05300 */
[----:B------:R-:W-:Y:S05]  /*6f90*/  @!P0 EXIT ;  /* 0x000000000000894d */ /* 0x000fea0003800000 */
[----:B------:R-:W-:Y:S05]  /*6fa0*/  BRA `(.L_x_114) ;  /* 0x0000000000087947 */ /* 0x000fea0003800000 */
.L_x_113:
[----:B------:R-:W-:-:S13]  /*6fb0*/  FSETP.NEU.AND P0, PT, R35, RZ, PT ;  /* 0x000000ff2300720b */ /* 0x000fda0003f0d000 */
[----:B------:R-:W-:Y:S05]  /*6fc0*/  @!P0 EXIT ;  /* 0x000000000000894d */ /* 0x000fea0003800000 */
.L_x_114:
[----:B------:R-:W-:Y:S05]  /*6fd0*/  BSYNC.RECONVERGENT B0 ;  /* 0x0000000000007941 */ /* 0x000fea0003800200 */
.L_x_111:
[----:B------:R-:W-:Y:S01]  /*6fe0*/  ULEA UR4, UR49, UR48, 0x3 ;  /* 0x0000003031047291 */ /* 0x000fe2000f8e18ff */
[----:B------:R-:W-:-:S04]  /*6ff0*/  DEPBAR.LE SB0, 0x0 ;  /* 0x000080000000791a */ /* 0x000fc80000000000 */
[----:B------:R-:W-:-:S04]  /*7000*/  UIADD3 UR4, UPT, UPT, UR4, 0x58, URZ ;  /* 0x0000005804047890 */ /* 0x000fc8000fffe0ff */
[----:B------:R-:W-:-:S09]  /*7010*/  UPRMT UR4, UR37, 0x654, UR4 ;  /* 0x0000065425047896 */ /* 0x000fd20008000004 */
[----:B------:R-:W-:Y:S01]  /*7020*/  SYNCS.ARRIVE.TRANS64.RED.A1T0 RZ, [UR4], RZ ;  /* 0x000000ffffff79a7 */ /* 0x000fe20008100404 */
[----:B------:R-:W-:Y:S05]  /*7030*/  EXIT ;  /* 0x000000000000794d */ /* 0x000fea0003800000 */
.L_x_19:
[----:B--2---:R2:W1:Y:S02]  /*7040*/  SYNCS.PHASECHK.TRANS64.TRYWAIT P0, [R3+URZ+0xf0], R2 ;  /* 0x0000f002030075a7 */ /* 0x00446400080011ff */
[----:B-1----:R-:W-:Y:S05]  /*7050*/  @!P0 NANOSLEEP.SYNCS 0x989680 ;  /* 0x009896800000895d */ /* 0x002fea0003900000 */
[----:B------:R-:W1:Y:S02]  /*7060*/  @!P0 SYNCS.PHASECHK.TRANS64 P0, [R3+URZ+0xf0], R2 ;  /* 0x0000f002030085a7 */ /* 0x000e6400080010ff */
[----:B-1----:R-:W-:Y:S05]  /*7070*/  @!P0 BRA `(.L_x_19) ;  /* 0xfffffffc00f08947 */ /* 0x002fea000383ffff */
[----:B------:R-:W-:Y:S05]  /*7080*/  BRA `(.L_x_115) ;  /* 0xffffffa400507947 */ /* 0x000fea000383ffff */
.L_x_22:
[----:B-1----:R-:W-:-:S07]  /*7090*/  MOV R2, UR33 ;  /* 0x0000002100027c02 */ /* 0x002fce0008000f00 */
.L_x_116:
[----:B-1----:R1:W2:Y:S02]  /*70a0*/  SYNCS.PHASECHK.TRANS64.TRYWAIT P0, [R2+URZ+0x20], R5 ;  /* 0x00002005020075a7 */ /* 0x0022a400080011ff */
[----:B--2---:R-:W-:Y:S05]  /*70b0*/  @!P0 NANOSLEEP.SYNCS 0x989680 ;  /* 0x009896800000895d */ /* 0x004fea0003900000 */
[----:B------:R-:W2:Y:S02]  /*70c0*/  @!P0 SYNCS.PHASECHK.TRANS64 P0, [R2+URZ+0x20], R5 ;  /* 0x00002005020085a7 */ /* 0x000ea400080010ff */
[----:B--2---:R-:W-:Y:S05]  /*70d0*/  @!P0 BRA `(.L_x_116) ;  /* 0xfffffffc00f08947 */ /* 0x004fea000383ffff */
[----:B------:R-:W-:Y:S05]  /*70e0*/  BRA `(.L_x_21) ;  /* 0xffffffa400a07947 */ /* 0x000fea000383ffff */
.L_x_28:
[----:B-1----:R-:W-:-:S07]  /*70f0*/  MOV R2, UR17 ;  /* 0x0000001100027c02 */ /* 0x002fce0008000f00 */
.L_x_117:
[----:B-1----:R1:W2:Y:S02]  /*7100*/  SYNCS.PHASECHK.TRANS64.TRYWAIT P0, [R2+URZ+0x20], R5 ;  /* 0x00002005020075a7 */ /* 0x0022a400080011ff */
[----:B--2---:R-:W-:Y:S05]  /*7110*/  @!P0 NANOSLEEP.SYNCS 0x989680 ;  /* 0x009896800000895d */ /* 0x004fea0003900000 */
[----:B------:R-:W2:Y:S02]  /*7120*/  @!P0 SYNCS.PHASECHK.TRANS64 P0, [R2+URZ+0x20], R5 ;  /* 0x00002005020085a7 */ /* 0x000ea400080010ff */
[----:B--2---:R-:W-:Y:S05]  /*7130*/  @!P0 BRA `(.L_x_117) ;  /* 0xfffffffc00f08947 */ /* 0x004fea000383ffff */
[----:B------:R-:W-:Y:S05]  /*7140*/  BRA `(.L_x_27) ;  /* 0xffffffa800447947 */ /* 0x000fea000383ffff */
.L_x_32:
[----:B-1----:R1:W2:Y:S02]  /*7150*/  SYNCS.PHASECHK.TRANS64.TRYWAIT P0, [R2+URZ+0x80], R3 ;  /* 0x00008003020075a7 */ /* 0x0022a400080011ff */
[----:B--2---:R-:W-:Y:S05]  /*7160*/  @!P0 NANOSLEEP.SYNCS 0x989680 ;  /* 0x009896800000895d */ /* 0x004fea0003900000 */
[----:B------:R-:W2:Y:S02]  /*7170*/  @!P0 SYNCS.PHASECHK.TRANS64 P0, [R2+URZ+0x80], R3 ;  /* 0x00008003020085a7 */ /* 0x000ea400080010ff */
[----:B--2---:R-:W-:Y:S05]  /*7180*/  @!P0 BRA `(.L_x_32) ;  /* 0xfffffffc00f08947 */ /* 0x004fea000383ffff */
[----:B------:R-:W-:Y:S05]  /*7190*/  BRA `(.L_x_118) ;  /* 0xffffffa800d07947 */ /* 0x000fea000383ffff */
.L_x_36:
[----:B----4-:R-:W-:-:S07]  /*71a0*/  MOV R0, UR5 ;  /* 0x0000000500007c02 */ /* 0x010fce0008000f00 */
.L_x_119:
[----:B-1----:R1:W2:Y:S02]  /*71b0*/  SYNCS.PHASECHK.TRANS64.TRYWAIT P0, [R0+URZ], R3 ;  /* 0x00000003000075a7 */ /* 0x0022a400080011ff */
[----:B--2---:R-:W-:Y:S05]  /*71c0*/  @!P0 NANOSLEEP.SYNCS 0x989680 ;  /* 0x009896800000895d */ /* 0x004fea0003900000 */
[----:B------:R-:W2:Y:S02]  /*71d0*/  @!P0 SYNCS.PHASECHK.TRANS64 P0, [R0+URZ], R3 ;  /* 0x00000003000085a7 */ /* 0x000ea400080010ff */
[----:B--2---:R-:W-:Y:S05]  /*71e0*/  @!P0 BRA `(.L_x_119) ;  /* 0xfffffffc00f08947 */ /* 0x004fea000383ffff */
[----:B------:R-:W-:Y:S05]  /*71f0*/  BRA `(.L_x_120) ;  /* 0xffffffb000407947 */ /* 0x000fea000383ffff */
.L_x_37:
[----:B----4-:R-:W-:-:S07]  /*7200*/  MOV R0, UR5 ;  /* 0x0000000500007c02 */ /* 0x010fce0008000f00 */
.L_x_121:
[----:B-1----:R1:W2:Y:S02]  /*7210*/  SYNCS.PHASECHK.TRANS64.TRYWAIT P0, [R0+URZ], R3 ;  /* 0x00000003000075a7 */ /* 0x0022a400080011ff */
[----:B--2---:R-:W-:Y:S05]  /*7220*/  @!P0 NANOSLEEP.SYNCS 0x989680 ;  /* 0x009896800000895d */ /* 0x004fea0003900000 */
[----:B------:R-:W2:Y:S02]  /*7230*/  @!P0 SYNCS.PHASECHK.TRANS64 P0, [R0+URZ], R3 ;  /* 0x00000003000085a7 */ /* 0x000ea400080010ff */
[----:B--2---:R-:W-:Y:S05]  /*7240*/  @!P0 BRA `(.L_x_121) ;  /* 0xfffffffc00f08947 */ /* 0x004fea000383ffff */
[----:B------:R-:W-:Y:S05]  /*7250*/  BRA `(.L_x_122) ;  /* 0xffffffb0004c7947 */ /* 0x000fea000383ffff */
.L_x_38:
[----:B----4-:R-:W-:-:S07]  /*7260*/  MOV R0, UR5 ;  /* 0x0000000500007c02 */ /* 0x010fce0008000f00 */
.L_x_123:
[----:B-1----:R1:W2:Y:S02]  /*7270*/  SYNCS.PHASECHK.TRANS64.TRYWAIT P0, [R0+URZ], R3 ;  /* 0x00000003000075a7 */ /* 0x0022a400080011ff */
[----:B--2---:R-:W-:Y:S05]  /*7280*/  @!P0 NANOSLEEP.SYNCS 0x989680 ;  /* 0x009896800000895d */ /* 0x004fea0003900000 */
[----:B------:R-:W2:Y:S02]  /*7290*/  @!P0 SYNCS.PHASECHK.TRANS64 P0, [R0+URZ], R3 ;  /* 0x00000003000085a7 */ /* 0x000ea400080010ff */
[----:B--2---:R-:W-:Y:S05]  /*72a0*/  @!P0 BRA `(.L_x_123) ;  /* 0xfffffffc00f08947 */ /* 0x004fea000383ffff */
[----:B------:R-:W-:Y:S05]  /*72b0*/  BRA `(.L_x_124) ;  /* 0xffffffb000587947 */ /* 0x000fea000383ffff */
.L_x_41:
[----:B-1----:R1:W2:Y:S02]  /*72c0*/  SYNCS.PHASECHK.TRANS64.TRYWAIT P0, [R0+URZ+0xe0], R5 ;  /* 0x0000e005000075a7 */ /* 0x0022a400080011ff */
[----:B--2---:R-:W-:Y:S05]  /*72d0*/  @!P0 NANOSLEEP.SYNCS 0x989680 ;  /* 0x009896800000895d */ /* 0x004fea0003900000 */
[----:B------:R-:W2:Y:S02]  /*72e0*/  @!P0 SYNCS.PHASECHK.TRANS64 P0, [R0+URZ+0xe0], R5 ;  /* 0x0000e005000085a7 */ /* 0x000ea400080010ff */
[----:B--2---:R-:W-:Y:S05]  /*72f0*/  @!P0 BRA `(.L_x_41) ;  /* 0xfffffffc00f08947 */ /* 0x004fea000383ffff */
[----:B------:R-:W-:Y:S05]  /*7300*/  BRA `(.L_x_125) ;  /* 0xffffffb000b47947 */ /* 0x000fea000383ffff */
.L_x_42:
[----:B------:R-:W-:-:S07]  /*7310*/  MOV R0, UR5 ;  /* 0x0000000500007c02 */ /* 0x000fce0008000f00 */
.L_x_126:
[----:B-1----:R1:W2:Y:S02]  /*7320*/  SYNCS.PHASECHK.TRANS64.TRYWAIT P0, [R0+URZ+0x90], R5 ;  /* 0x00009005000075a7 */ /* 0x0022a400080011ff */
[----:B--2---:R-:W-:Y:S05]  /*7330*/  @!P0 NANOSLEEP.SYNCS 0x989680 ;  /* 0x009896800000895d */ /* 0x004fea0003900000 */
[----:B------:R-:W2:Y:S02]  /*7340*/  @!P0 SYNCS.PHASECHK.TRANS64 P0, [R0+URZ+0x90], R5 ;  /* 0x00009005000085a7 */ /* 0x000ea400080010ff */
[----:B--2---:R-:W-:Y:S05]  /*7350*/  @!P0 BRA `(.L_x_126) ;  /* 0xfffffffc00f08947 */ /* 0x004fea000383ffff */
[----:B------:R-:W-:Y:S05]  /*7360*/  BRA `(.L_x_127) ;  /* 0xffffffb000c47947 */ /* 0x000fea000383ffff */
.L_x_43:
[----:B-1----:R1:W2:Y:S02]  /*7370*/  SYNCS.PHASECHK.TRANS64.TRYWAIT P1, [R0+URZ+0x80], R5 ;  /* 0x00008005000075a7 */ /* 0x0022a400080211ff */
[----:B--2---:R-:W-:Y:S05]  /*7380*/  @!P1 NANOSLEEP.SYNCS 0x989680 ;  /* 0x009896800000995d */ /* 0x004fea0003900000 */
[----:B------:R-:W2:Y:S02]  /*7390*/  @!P1 SYNCS.PHASECHK.TRANS64 P1, [R0+URZ+0x80], R5 ;  /* 0x00008005000095a7 */ /* 0x000ea400080210ff */
[----:B--2---:R-:W-:Y:S05]  /*73a0*/  @!P1 BRA `(.L_x_43) ;  /* 0xfffffffc00f09947 */ /* 0x004fea000383ffff */
[----:B------:R-:W-:Y:S05]  /*73b0*/  BRA `(.L_x_128) ;  /* 0xffffffb000f47947 */ /* 0x000fea000383ffff */
.L_x_46:
[----:B------:R-:W-:-:S07]  /*73c0*/  MOV R0, UR5 ;  /* 0x0000000500007c02 */ /* 0x000fce0008000f00 */
.L_x_129:
[----:B-1----:R1:W2:Y:S02]  /*73d0*/  SYNCS.PHASECHK.TRANS64.TRYWAIT P0, [R0+URZ+0x90], R3 ;  /* 0x00009003000075a7 */ /* 0x0022a400080011ff */
[----:B--2---:R-:W-:Y:S05]  /*73e0*/  @!P0 NANOSLEEP.SYNCS 0x989680 ;  /* 0x009896800000895d */ /* 0x004fea0003900000 */
[----:B------:R-:W2:Y:S02]  /*73f0*/  @!P0 SYNCS.PHASECHK.TRANS64 P0, [R0+URZ+0x90], R3 ;  /* 0x00009003000085a7 */ /* 0x000ea400080010ff */
[----:B--2---:R-:W-:Y:S05]  /*7400*/  @!P0 BRA `(.L_x_129) ;  /* 0xfffffffc00f08947 */ /* 0x004fea000383ffff */
[----:B------:R-:W-:Y:S05]  /*7410*/  BRA `(.L_x_45) ;  /* 0xffffffb400487947 */ /* 0x000fea000383ffff */
.L_x_53:
[----:B-1----:R1:W2:Y:S02]  /*7420*/  SYNCS.PHASECHK.TRANS64.TRYWAIT P1, [R0+URZ+0x80], R5 ;  /* 0x00008005000075a7 */ /* 0x0022a400080211ff */
[----:B--2---:R-:W-:Y:S05]  /*7430*/  @!P1 NANOSLEEP.SYNCS 0x989680 ;  /* 0x009896800000995d */ /* 0x004fea0003900000 */
[----:B------:R-:W2:Y:S02]  /*7440*/  @!P1 SYNCS.PHASECHK.TRANS64 P1, [R0+URZ+0x80], R5 ;  /* 0x00008005000095a7 */ /* 0x000ea400080210ff */
[----:B--2---:R-:W-:Y:S05]  /*7450*/  @!P1 BRA `(.L_x_53) ;  /* 0xfffffffc00f09947 */ /* 0x004fea000383ffff */
[----:B------:R-:W-:Y:S05]  /*7460*/  BRA `(.L_x_130) ;  /* 0xffffffb800b87947 */ /* 0x000fea000383ffff */
.L_x_54:
[----:B------:R-:W-:-:S07]  /*7470*/  MOV R3, UR7 ;  /* 0x0000000700037c02 */ /* 0x000fce0008000f00 */
.L_x_131:
[----:B-1----:R1:W2:Y:S02]  /*7480*/  SYNCS.PHASECHK.TRANS64.TRYWAIT P0, [R3+URZ+0xc0], R0 ;  /* 0x0000c000030075a7 */ /* 0x0022a400080011ff */
[----:B--2---:R-:W-:Y:S05]  /*7490*/  @!P0 NANOSLEEP.SYNCS 0x989680 ;  /* 0x009896800000895d */ /* 0x004fea0003900000 */
[----:B------:R-:W2:Y:S02]  /*74a0*/  @!P0 SYNCS.PHASECHK.TRANS64 P0, [R3+URZ+0xc0], R0 ;  /* 0x0000c000030085a7 */ /* 0x000ea400080010ff */
[----:B--2---:R-:W-:Y:S05]  /*74b0*/  @!P0 BRA `(.L_x_131) ;  /* 0xfffffffc00f08947 */ /* 0x004fea000383ffff */
[----:B------:R-:W-:Y:S05]  /*74c0*/  BRA `(.L_x_132) ;  /* 0xffffffbc00087947 */ /* 0x000fea000383ffff */
.L_x_57:
[----:B------:R-:W-:Y:S07]  /*74d0*/  MOV R0, UR6 ;  /* 0x0000000600007c02 */ /* 0x000fee0008000f00 */
.L_x_133:
[----:B-1----:R1:W2:Y:S02]  /*74e0*/  SYNCS.PHASECHK.TRANS64.TRYWAIT P0, [R0+URZ], R3 ;  /* 0x00000003000075a7 */ /* 0x0022a400080011ff */
[----:B--2---:R-:W-:Y:S05]  /*74f0*/  @!P0 NANOSLEEP.SYNCS 0x989680 ;  /* 0x009896800000895d */ /* 0x004fea0003900000 */
[----:B------:R-:W2:Y:S02]  /*7500*/  @!P0 SYNCS.PHASECHK.TRANS64 P0, [R0+URZ], R3 ;  /* 0x00000003000085a7 */ /* 0x000ea400080010ff */
[----:B--2---:R-:W-:Y:S05]  /*7510*/  @!P0 BRA `(.L_x_133) ;  /* 0xfffffffc00f08947 */ /* 0x004fea000383ffff */
[----:B------:R-:W-:Y:S05]  /*7520*/  BRA `(.L_x_56) ;  /* 0xffffffbc00247947 */ /* 0x000fea000383ffff */
.L_x_60:
[----:B------:R-:W-:-:S07]  /*7530*/  MOV R0, UR6 ;  /* 0x0000000600007c02 */ /* 0x000fce0008000f00 */
.L_x_134:
[----:B--2---:R2:W4:Y:S02]  /*7540*/  SYNCS.PHASECHK.TRANS64.TRYWAIT P0, [R0+URZ], R3 ;  /* 0x00000003000075a7 */ /* 0x00452400080011ff */
[----:B----4-:R-:W-:Y:S05]  /*7550*/  @!P0 NANOSLEEP.SYNCS 0x989680 ;  /* 0x009896800000895d */ /* 0x010fea0003900000 */
[----:B------:R-:W4:Y:S02]  /*7560*/  @!P0 SYNCS.PHASECHK.TRANS64 P0, [R0+URZ], R3 ;  /* 0x00000003000085a7 */ /* 0x000f2400080010ff */
[----:B----4-:R-:W-:Y:S05]  /*7570*/  @!P0 BRA `(.L_x_134) ;  /* 0xfffffffc00f08947 */ /* 0x010fea000383ffff */
[----:B------:R-:W-:Y:S05]  /*7580*/  BRA `(.L_x_135) ;  /* 0xffffffc000007947 */ /* 0x000fea000383ffff */
.L_x_61:
[----:B------:R-:W-:-:S07]  /*7590*/  MOV R0, UR6 ;  /* 0x0000000600007c02 */ /* 0x000fce0008000f00 */
.L_x_136:
[----:B-1----:R1:W2:Y:S02]  /*75a0*/  SYNCS.PHASECHK.TRANS64.TRYWAIT P0, [R0+URZ], R3 ;  /* 0x00000003000075a7 */ /* 0x0022a400080011ff */
[----:B--2---:R-:W-:Y:S05]  /*75b0*/  @!P0 NANOSLEEP.SYNCS 0x989680 ;  /* 0x009896800000895d */ /* 0x004fea0003900000 */
[----:B------:R-:W2:Y:S02]  /*75c0*/  @!P0 SYNCS.PHASECHK.TRANS64 P0, [R0+URZ], R3 ;  /* 0x00000003000085a7 */ /* 0x000ea400080010ff */
[----:B--2---:R-:W-:Y:S05]  /*75d0*/  @!P0 BRA `(.L_x_136) ;  /* 0xfffffffc00f08947 */ /* 0x004fea000383ffff */
[----:B------:R-:W-:Y:S05]  /*75e0*/  BRA `(.L_x_137) ;  /* 0xffffffc0000c7947 */ /* 0x000fea000383ffff */
.L_x_62:
[----:B------:R-:W-:-:S07]  /*75f0*/  MOV R0, UR6 ;  /* 0x0000000600007c02 */ /* 0x000fce0008000f00 */
.L_x_138:
[----:B-1----:R1:W2:Y:S02]  /*7600*/  SYNCS.PHASECHK.TRANS64.TRYWAIT P0, [R0+URZ], R3 ;  /* 0x00000003000075a7 */ /* 0x0022a400080011ff */
[----:B--2---:R-:W-:Y:S05]  /*7610*/  @!P0 NANOSLEEP.SYNCS 0x989680 ;  /* 0x009896800000895d */ /* 0x004fea0003900000 */
[----:B------:R-:W2:Y:S02]  /*7620*/  @!P0 SYNCS.PHASECHK.TRANS64 P0, [R0+URZ], R3 ;  /* 0x00000003000085a7 */ /* 0x000ea400080010ff */
[----:B--2---:R-:W-:Y:S05]  /*7630*/  @!P0 BRA `(.L_x_138) ;  /* 0xfffffffc00f08947 */ /* 0x004fea000383ffff */
[----:B------:R-:W-:Y:S05]  /*7640*/  BRA `(.L_x_139) ;  /* 0xffffffc000187947 */ /* 0x000fea000383ffff */
.L_x_63:
[----:B------:R-:W-:-:S07]  /*7650*/  MOV R0, UR7 ;  /* 0x0000000700007c02 */ /* 0x000fce0008000f00 */
.L_x_140:
[----:B-1----:R1:W2:Y:S02]  /*7660*/  SYNCS.PHASECHK.TRANS64.TRYWAIT P0, [R0+URZ], R3 ;  /* 0x00000003000075a7 */ /* 0x0022a400080011ff */
[----:B--2---:R-:W-:Y:S05]  /*7670*/  @!P0 NANOSLEEP.SYNCS 0x989680 ;  /* 0x009896800000895d */ /* 0x004fea0003900000 */
[----:B------:R-:W2:Y:S02]  /*7680*/  @!P0 SYNCS.PHASECHK.TRANS64 P0, [R0+URZ], R3 ;  /* 0x00000003000085a7 */ /* 0x000ea400080010ff */
[----:B--2---:R-:W-:Y:S05]  /*7690*/  @!P0 BRA `(.L_x_140) ;  /* 0xfffffffc00f08947 */ /* 0x004fea000383ffff */
[----:B------:R-:W-:Y:S05]  /*76a0*/  BRA `(.L_x_141) ;  /* 0xffffffc000247947 */ /* 0x000fea000383ffff */
.L_x_68:
[----:B--2---:R2:W3:Y:S02]  /*76b0*/  SYNCS.PHASECHK.TRANS64.TRYWAIT P0, [R0+URZ+0x80], R3 ;  /* 0x00008003000075a7 */ /* 0x0044e400080011ff */
[----:B---3--:R-:W-:Y:S05]  /*76c0*/  @!P0 NANOSLEEP.SYNCS 0x989680 ;  /* 0x009896800000895d */ /* 0x008fea0003900000 */
[----:B------:R-:W3:Y:S02]  /*76d0*/  @!P0 SYNCS.PHASECHK.TRANS64 P0, [R0+URZ+0x80], R3 ;  /* 0x00008003000085a7 */ /* 0x000ee400080010ff */
[----:B---3--:R-:W-:Y:S05]  /*76e0*/  @!P0 BRA `(.L_x_68) ;  /* 0xfffffffc00f08947 */ /* 0x008fea000383ffff */
[----:B------:R-:W-:Y:S05]  /*76f0*/  BRA `(.L_x_142) ;  /* 0xffffffc400207947 */ /* 0x000fea000383ffff */
.L_x_71:
[----:B------:R-:W-:Y:S07]  /*7700*/  MOV R0, UR7 ;  /* 0x0000000700007c02 */ /* 0x000fee0008000f00 */
.L_x_143:
[----:B--2---:R2:W3:Y:S02]  /*7710*/  SYNCS.PHASECHK.TRANS64.TRYWAIT P0, [R0+URZ+0x78], R3 ;  /* 0x00007803000075a7 */ /* 0x0044e400080011ff */
[----:B---3--:R-:W-:Y:S05]  /*7720*/  @!P0 NANOSLEEP.SYNCS 0x989680 ;  /* 0x009896800000895d */ /* 0x008fea0003900000 */
[----:B------:R-:W3:Y:S02]  /*7730*/  @!P0 SYNCS.PHASECHK.TRANS64 P0, [R0+URZ+0x78], R3 ;  /* 0x00007803000085a7 */ /* 0x000ee400080010ff */
[----:B---3--:R-:W-:Y:S05]  /*7740*/  @!P0 BRA `(.L_x_143) ;  /* 0xfffffffc00f08947 */ /* 0x008fea000383ffff */
[----:B------:R-:W-:Y:S05]  /*7750*/  BRA `(.L_x_70) ;  /* 0xffffffc800007947 */ /* 0x000fea000383ffff */
.L_x_74:
[----:B------:R-:W-:Y:S07]  /*7760*/  MOV R0, UR15 ;  /* 0x0000000f00007c02 */ /* 0x000fee0008000f00 */
.L_x_144:
[----:B-1----:R1:W2:Y:S02]  /*7770*/  SYNCS.PHASECHK.TRANS64.TRYWAIT P0, [R0+URZ+0x58], R3 ;  /* 0x00005803000075a7 */ /* 0x0022a400080011ff */
[----:B--2---:R-:W-:Y:S05]  /*7780*/  @!P0 NANOSLEEP.SYNCS 0x989680 ;  /* 0x009896800000895d */ /* 0x004fea0003900000 */
[----:B------:R-:W2:Y:S02]  /*7790*/  @!P0 SYNCS.PHASECHK.TRANS64 P0, [R0+URZ+0x58], R3 ;  /* 0x00005803000085a7 */ /* 0x000ea400080010ff */
[----:B--2---:R-:W-:Y:S05]  /*77a0*/  @!P0 BRA `(.L_x_144) ;  /* 0xfffffffc00f08947 */ /* 0x004fea000383ffff */
[----:B------:R-:W-:Y:S05]  /*77b0*/  BRA `(.L_x_145) ;  /* 0xffffffc800787947 */ /* 0x000fea000383ffff */
.L_x_75:
[----:B------:R-:W-:Y:S07]  /*77c0*/  MOV R3, UR13 ;  /* 0x0000000d00037c02 */ /* 0x000fee0008000f00 */
.L_x_146:
[----:B-1----:R1:W2:Y:S02]  /*77d0*/  SYNCS.PHASECHK.TRANS64.TRYWAIT P0, [R3+URZ+0x58], R12 ;  /* 0x0000580c030075a7 */ /* 0x0022a400080011ff */
[----:B--2---:R-:W-:Y:S05]  /*77e0*/  @!P0 NANOSLEEP.SYNCS 0x989680 ;  /* 0x009896800000895d */ /* 0x004fea0003900000 */
[----:B------:R-:W2:Y:S02]  /*77f0*/  @!P0 SYNCS.PHASECHK.TRANS64 P0, [R3+URZ+0x58], R12 ;  /* 0x0000580c030085a7 */ /* 0x000ea400080010ff */
[----:B--2---:R-:W-:Y:S05]  /*7800*/  @!P0 BRA `(.L_x_146) ;  /* 0xfffffffc00f08947 */ /* 0x004fea000383ffff */
[----:B------:R-:W-:Y:S05]  /*7810*/  BRA `(.L_x_147) ;  /* 0xffffffcc00187947 */ /* 0x000fea000383ffff */
.L_x_77:
[----:B------:R-:W-:-:S07]  /*7820*/  MOV R0, UR4 ;  /* 0x0000000400007c02 */ /* 0x000fce0008000f00 */
.L_x_148:
[----:B-1----:R1:W3:Y:S02]  /*7830*/  SYNCS.PHASECHK.TRANS64.TRYWAIT P0, [R0+URZ], R3 ;  /* 0x00000003000075a7 */ /* 0x0022e400080011ff */
[----:B---3--:R-:W-:Y:S05]  /*7840*/  @!P0 NANOSLEEP.SYNCS 0x989680 ;  /* 0x009896800000895d */ /* 0x008fea0003900000 */
[----:B------:R-:W3:Y:S02]  /*7850*/  @!P0 SYNCS.PHASECHK.TRANS64 P0, [R0+URZ], R3 ;  /* 0x00000003000085a7 */ /* 0x000ee400080010ff */
[----:B---3--:R-:W-:Y:S05]  /*7860*/  @!P0 BRA `(.L_x_148) ;  /* 0xfffffffc00f08947 */ /* 0x008fea000383ffff */
[----:B------:R-:W-:Y:S05]  /*7870*/  BRA `(.L_x_149) ;  /* 0xffffffcc00a47947 */ /* 0x000fea000383ffff */
.L_x_78:
[----:B------:R-:W-:-:S07]  /*7880*/  MOV R0, UR4 ;  /* 0x0000000400007c02 */ /* 0x000fce0008000f00 */
.L_x_150:
[----:B-1----:R1:W3:Y:S02]  /*7890*/  SYNCS.PHASECHK.TRANS64.TRYWAIT P0, [R0+URZ], R3 ;  /* 0x00000003000075a7 */ /* 0x0022e400080011ff */
[----:B---3--:R-:W-:Y:S05]  /*78a0*/  @!P0 NANOSLEEP.SYNCS 0x989680 ;  /* 0x009896800000895d */ /* 0x008fea0003900000 */
[----:B------:R-:W3:Y:S02]  /*78b0*/  @!P0 SYNCS.PHASECHK.TRANS64 P0, [R0+URZ], R3 ;  /* 0x00000003000085a7 */ /* 0x000ee400080010ff */
[----:B---3--:R-:W-:Y:S05]  /*78c0*/  @!P0 BRA `(.L_x_150) ;  /* 0xfffffffc00f08947 */ /* 0x008fea000383ffff */
[----:B------:R-:W-:Y:S05]  /*78d0*/  BRA `(.L_x_151) ;  /* 0xffffffcc00b07947 */ /* 0x000fea000383ffff */
.L_x_80:
[----:B--2---:R2:W4:Y:S02]  /*78e0*/  SYNCS.PHASECHK.TRANS64.TRYWAIT P0, [R0+URZ+0x80], R3 ;  /* 0x00008003000075a7 */ /* 0x00452400080011ff */
[----:B----4-:R-:W-:Y:S05]  /*78f0*/  @!P0 NANOSLEEP.SYNCS 0x989680 ;  /* 0x009896800000895d */ /* 0x010fea0003900000 */
[----:B------:R-:W4:Y:S02]  /*7900*/  @!P0 SYNCS.PHASECHK.TRANS64 P0, [R0+URZ+0x80], R3 ;  /* 0x00008003000085a7 */ /* 0x000f2400080010ff */
[----:B----4-:R-:W-:Y:S05]  /*7910*/  @!P0 BRA `(.L_x_80) ;  /* 0xfffffffc00f08947 */ /* 0x010fea000383ffff */
[----:B------:R-:W-:Y:S05]  /*7920*/  BRA `(.L_x_152) ;  /* 0xffffffd000a47947 */ /* 0x000fea000383ffff */
.L_x_90:
[----:B-1----:R1:W3:Y:S02]  /*7930*/  SYNCS.PHASECHK.TRANS64.TRYWAIT P1, [R0+URZ+0x40], R5 ;  /* 0x00004005000075a7 */ /* 0x0022e400080211ff */
[----:B---3--:R-:W-:Y:S05]  /*7940*/  @!P1 NANOSLEEP.SYNCS 0x989680 ;  /* 0x009896800000995d */ /* 0x008fea0003900000 */
[----:B------:R-:W3:Y:S02]  /*7950*/  @!P1 SYNCS.PHASECHK.TRANS64 P1, [R0+URZ+0x40], R5 ;  /* 0x00004005000095a7 */ /* 0x000ee400080210ff */
[----:B---3--:R-:W-:Y:S05]  /*7960*/  @!P1 BRA `(.L_x_90) ;  /* 0xfffffffc00f09947 */ /* 0x008fea000383ffff */
[----:B------:R-:W-:Y:S05]  /*7970*/  BRA `(.L_x_89) ;  /* 0xffffffdc00b47947 */ /* 0x000fea000383ffff */
.L_x_92:
[----:B---3--:R3:W4:Y:S02]  /*7980*/  SYNCS.PHASECHK.TRANS64.TRYWAIT P0, [R84+URZ+0xa0], R7 ;  /* 0x0000a007540075a7 */ /* 0x00872400080011ff */
[----:B----4-:R-:W-:Y:S05]  /*7990*/  @!P0 NANOSLEEP.SYNCS 0x989680 ;  /* 0x009896800000895d */ /* 0x010fea0003900000 */
[----:B------:R-:W4:Y:S02]  /*79a0*/  @!P0 SYNCS.PHASECHK.TRANS64 P0, [R84+URZ+0xa0], R7 ;  /* 0x0000a007540085a7 */ /* 0x000f2400080010ff */
[----:B----4-:R-:W-:Y:S05]  /*79b0*/  @!P0 BRA `(.L_x_92) ;  /* 0xfffffffc00f08947 */ /* 0x010fea000383ffff */
[----:B------:R-:W-:Y:S05]  /*79c0*/  BRA `(.L_x_91) ;  /* 0xffffffe0002c7947 */ /* 0x000fea000383ffff */
.L_x_103:
[----:B-1----:R1:W2:Y:S02]  /*79d0*/  SYNCS.PHASECHK.TRANS64.TRYWAIT P0, [R2+URZ+0x40], R5 ;  /* 0x00004005020075a7 */ /* 0x0022a400080011ff */
[----:B--2---:R-:W-:Y:S05]  /*79e0*/  @!P0 NANOSLEEP.SYNCS 0x989680 ;  /* 0x009896800000895d */ /* 0x004fea0003900000 */
[----:B------:R-:W2:Y:S02]  /*79f0*/  @!P0 SYNCS.PHASECHK.TRANS64 P0, [R2+URZ+0x40], R5 ;  /* 0x00004005020085a7 */ /* 0x000ea400080010ff */
[----:B--2---:R-:W-:Y:S05]  /*7a00*/  @!P0 BRA `(.L_x_103) ;  /* 0xfffffffc00f08947 */ /* 0x004fea000383ffff */
[----:B------:R-:W-:Y:S05]  /*7a10*/  BRA `(.L_x_102) ;  /* 0xffffffe800747947 */ /* 0x000fea000383ffff */
        .weak           $__internal_0_$__cuda_sm10x_tcgen05_guardrail_trap_col_being_dealloced_not_returned_by_alloc
        .type           $__internal_0_$__cuda_sm10x_tcgen05_guardrail_trap_col_being_dealloced_not_returned_by_alloc,@function
        .size           $__internal_0_$__cuda_sm10x_tcgen05_guardrail_trap_col_being_dealloced_not_returned_by_alloc,($__internal_1_$__cuda_sm10x_tcgen05_guardrail_trap_phase_invalid_during_alloc - $__internal_0_$__cuda_sm10x_tcgen05_guardrail_trap_col_being_dealloced_not_returned_by_alloc)
$__internal_0_$__cuda_sm10x_tcgen05_guardrail_trap_col_being_dealloced_not_returned_by_alloc:
[----:B------:R-:W-:Y:S05]  /*7a20*/  BPT.TRAP 0x1 ;  /* 0x000000040000795c */ /* 0x000fea0000300000 */
[----:B------:R-:W-:-:S04]  /*7a30*/  HFMA2 R3, -RZ, RZ, 0, 0 ;  /* 0x00000000ff037431 */ /* 0x000fc800000001ff */
[----:B------:R-:W-:Y:S05]  /*7a40*/  RET.REL.NODEC R2 `(_ZN7cutlass13device_kernelINS_4gemm6kernel13GemmUniversalIN4cute5tupleIJiiiiEEENS1_10collective13CollectiveMmaINS1_35MainloopSm100TmaUmmaWarpSpecializedILi4ELi2ELi4ENS5_IJNS4_1CILi1EEESB_SB_EEEEENS5_IJNSA_ILi64EEESE_NSA_ILi32EEEEEENS_10tfloat32_tENS5_IJlSB_lEEESH_SI_NS4_8TiledMMAINS4_8MMA_AtomIJNS4_17SM100_MMA_TF32_SSISH_SH_fLi64ELi64ELNS4_4UMMA5MajorE0ELSN_0ELNSM_7ScaleInE0ELSO_0EEEEEENS4_6LayoutISC_NS5_IJNSA_ILi0EEESS_SS_EEEEENS5_IJNS4_10UnderscoreESV_SV_EEEEENS4_13SM90_TMA_LOADENS4_14ComposedLayoutINS4_7SwizzleILi3ELi4ELi3EEENS4_18smem_ptr_flag_bitsILi32EEENSR_INS5_IJNSA_ILi8EEESF_EEENS5_IJSF_SB_EEEEEEEvNS4_8identityESY_S18_vS19_EENS_8epilogue10collective18CollectiveEpilogueINS1B_23Sm100TmaWarpSpecializedILi3ELi2ELi16ELb1ELb0EEEJSG_NS5_IJNSR_ISE_SB_EENSR_ISF_SB_EEEEESH_SI_SH_SI_NS1B_6fusion15FusionCallbacksIS1F_NS1J_17LinearCombinationISH_fSH_fLNS_15FloatRoundStyleE2EEESG_S1I_JEEENS4_5SM1004TMEM4LOAD26SM100_TMEM_LOAD_16dp128b8xESY_S18_NS4_17SM75_U32x4_LDSM_NENS4_14SM90_TMA_STOREES18_NS4_17SM90_U32x4_STSM_NENS4_39AutoVectorizingCopyWithAssumedAlignmentILi128EEEEEEvvEEEEvNT_6ParamsE) ;  /* 0xffffff84026c7950 */ /* 0x000fea0003c3ffff */
        .weak           $__internal_1_$__cuda_sm10x_tcgen05_guardrail_trap_phase_invalid_during_alloc
        .type           $__internal_1_$__cuda_sm10x_tcgen05_guardrail_trap_phase_invalid_during_alloc,@function
        .size           $__internal_1_$__cuda_sm10x_tcgen05_guardrail_trap_phase_invalid_during_alloc,($__internal_2_$__cuda_sm10x_tcgen05_guardrail_trap_unallocated_columns_being_dealloced - $__internal_1_$__cuda_sm10x_tcgen05_guardrail_trap_phase_invalid_during_alloc)
$__internal_1_$__cuda_sm10x_tcgen05_guardrail_trap_phase_invalid_during_alloc:
[----:B------:R-:W-:Y:S05]  /*7a50*/  BPT.TRAP 0x1 ;  /* 0x000000040000795c */ /* 0x000fea0000300000 */
[----:B------:R-:W-:-:S04]  /*7a60*/  MOV R3, 0x0 ;  /* 0x0000000000037802 */ /* 0x000fc80000000f00 */
[----:B------:R-:W-:Y:S05]  /*7a70*/  RET.REL.NODEC R2 `(_ZN7cutlass13device_kernelINS_4gemm6kernel13GemmUniversalIN4cute5tupleIJiiiiEEENS1_10collective13CollectiveMmaINS1_35MainloopSm100TmaUmmaWarpSpecializedILi4ELi2ELi4ENS5_IJNS4_1CILi1EEESB_SB_EEEEENS5_IJNSA_ILi64EEESE_NSA_ILi32EEEEEENS_10tfloat32_tENS5_IJlSB_lEEESH_SI_NS4_8TiledMMAINS4_8MMA_AtomIJNS4_17SM100_MMA_TF32_SSISH_SH_fLi64ELi64ELNS4_4UMMA5MajorE0ELSN_0ELNSM_7ScaleInE0ELSO_0EEEEEENS4_6LayoutISC_NS5_IJNSA_ILi0EEESS_SS_EEEEENS5_IJNS4_10UnderscoreESV_SV_EEEEENS4_13SM90_TMA_LOADENS4_14ComposedLayoutINS4_7SwizzleILi3ELi4ELi3EEENS4_18smem_ptr_flag_bitsILi32EEENSR_INS5_IJNSA_ILi8EEESF_EEENS5_IJSF_SB_EEEEEEEvNS4_8identityESY_S18_vS19_EENS_8epilogue10collective18CollectiveEpilogueINS1B_23Sm100TmaWarpSpecializedILi3ELi2ELi16ELb1ELb0EEEJSG_NS5_IJNSR_ISE_SB_EENSR_ISF_SB_EEEEESH_SI_SH_SI_NS1B_6fusion15FusionCallbacksIS1F_NS1J_17LinearCombinationISH_fSH_fLNS_15FloatRoundStyleE2EEESG_S1I_JEEENS4_5SM1004TMEM4LOAD26SM100_TMEM_LOAD_16dp128b8xESY_S18_NS4_17SM75_U32x4_LDSM_NENS4_14SM90_TMA_STOREES18_NS4_17SM90_U32x4_STSM_NENS4_39AutoVectorizingCopyWithAssumedAlignmentILi128EEEEEEvvEEEEvNT_6ParamsE) ;  /* 0xffffff8402607950 */ /* 0x000fea0003c3ffff */
        .weak           $__internal_2_$__cuda_sm10x_tcgen05_guardrail_trap_unallocated_columns_being_dealloced
        .type           $__internal_2_$__cuda_sm10x_tcgen05_guardrail_trap_unallocated_columns_being_dealloced,@function
        .size           $__internal_2_$__cuda_sm10x_tcgen05_guardrail_trap_unallocated_columns_being_dealloced,(.L_x_154 - $__internal_2_$__cuda_sm10x_tcgen05_guardrail_trap_unallocated_columns_being_dealloced)
$__internal_2_$__cuda_sm10x_tcgen05_guardrail_trap_unallocated_columns_being_dealloced:
[----:B------:R-:W-:Y:S05]  /*7a80*/  BPT.TRAP 0x1 ;  /* 0x000000040000795c */ /* 0x000fea0000300000 */
[----:B------:R-:W-:-:S04]  /*7a90*/  HFMA2 R3, -RZ, RZ, 0, 0 ;  /* 0x00000000ff037431 */ /* 0x000fc800000001ff */
[----:B------:R-:W-:Y:S05]  /*7aa0*/  RET.REL.NODEC R2 `(_ZN7cutlass13device_kernelINS_4gemm6kernel13GemmUniversalIN4cute5tupleIJiiiiEEENS1_10collective13CollectiveMmaINS1_35MainloopSm100TmaUmmaWarpSpecializedILi4ELi2ELi4ENS5_IJNS4_1CILi1EEESB_SB_EEEEENS5_IJNSA_ILi64EEESE_NSA_ILi32EEEEEENS_10tfloat32_tENS5_IJlSB_lEEESH_SI_NS4_8TiledMMAINS4_8MMA_AtomIJNS4_17SM100_MMA_TF32_SSISH_SH_fLi64ELi64ELNS4_4UMMA5MajorE0ELSN_0ELNSM_7ScaleInE0ELSO_0EEEEEENS4_6LayoutISC_NS5_IJNSA_ILi0EEESS_SS_EEEEENS5_IJNS4_10UnderscoreESV_SV_EEEEENS4_13SM90_TMA_LOADENS4_14ComposedLayoutINS4_7SwizzleILi3ELi4ELi3EEENS4_18smem_ptr_flag_bitsILi32EEENSR_INS5_IJNSA_ILi8EEESF_EEENS5_IJSF_SB_EEEEEEEvNS4_8identityESY_S18_vS19_EENS_8epilogue10collective18CollectiveEpilogueINS1B_23Sm100TmaWarpSpecializedILi3ELi2ELi16ELb1ELb0EEEJSG_NS5_IJNSR_ISE_SB_EENSR_ISF_SB_EEEEESH_SI_SH_SI_NS1B_6fusion15FusionCallbacksIS1F_NS1J_17LinearCombinationISH_fSH_fLNS_15FloatRoundStyleE2EEESG_S1I_JEEENS4_5SM1004TMEM4LOAD26SM100_TMEM_LOAD_16dp128b8xESY_S18_NS4_17SM75_U32x4_LDSM_NENS4_14SM90_TMA_STOREES18_NS4_17SM90_U32x4_STSM_NENS4_39AutoVectorizingCopyWithAssumedAlignmentILi128EEEEEEvvEEEEvNT_6ParamsE) ;  /* 0xffffff8402547950 */ /* 0x000fea0003c3ffff */
.L_x_153:
[----:B------:R-:W-:-:S00]  /*7ab0*/  BRA `(.L_x_153) ;  /* 0xfffffffc00fc7947 */ /* 0x000fc0000383ffff */
[----:B------:R-:W-:-:S00]  /*7ac0*/  NOP ;  /* 0x0000000000007918 */ /* 0x000fc00000000000 */
        /* <DEDUP_REMOVED lines=11> */
.L_x_154:


//--------------------- .nv.global.init           --------------------------
	.section	.nv.global.init,"aw",@progbits
.nv.global.init:
	.type		$str$27,@object
	.size		$str$27,($str$28 - $str$27)
$str$27:
        /*0000*/ 	.byte	0x28, 0x61, 0x64, 0x64, 0x72, 0x65, 0x73, 0x73, 0x20, 0x26, 0x20, 0x6d, 0x61, 0x73, 0x6b, 0x29
        /*0010*/ 	.byte	0x20, 0x3d, 0x3d, 0x20, 0x30, 0x00
	.type		$str$28,@object
	.size		$str$28,($str$26 - $str$28)
$str$28:
        /*0016*/ 	.byte	0x2f, 0x74, 0x6d, 0x70, 0x2f, 0x63, 0x75, 0x74, 0x6c, 0x61, 0x73, 0x73, 0x5f, 0x73, 0x77, 0x65
        /*0026*/ 	.byte	0x65, 0x70, 0x5f, 0x73, 0x72, 0x63, 0x2f, 0x69, 0x6e, 0x63, 0x6c, 0x75, 0x64, 0x65, 0x2f, 0x63
        /*0036*/ 	.byte	0x75, 0x74, 0x65, 0x2f, 0x70, 0x6f, 0x69, 0x6e, 0x74, 0x65, 0x72, 0x5f, 0x66, 0x6c, 0x61, 0x67
        /*0046*/ 	.byte	0x67, 0x65, 0x64, 0x2e, 0x68, 0x70, 0x70, 0x00
	.type		$str$26,@object
	.size		$str$26,($str$25 - $str$26)
$str$26:
        /*004e*/ 	.byte	0x2f, 0x74, 0x6d, 0x70, 0x2f, 0x63, 0x75, 0x74, 0x6c, 0x61, 0x73, 0x73, 0x5f, 0x73, 0x77, 0x65
        /*005e*/ 	.byte	0x65, 0x70, 0x5f, 0x73, 0x72, 0x63, 0x2f, 0x69, 0x6e, 0x63, 0x6c, 0x75, 0x64, 0x65, 0x2f, 0x63
        /*006e*/ 	.byte	0x75, 0x74, 0x65, 0x2f, 0x61, 0x74, 0x6f, 0x6d, 0x2f, 0x63, 0x6f, 0x70, 0x79, 0x5f, 0x74, 0x72
        /*007e*/ 	.byte	0x61, 0x69, 0x74, 0x73, 0x5f, 0x73, 0x6d, 0x31, 0x30, 0x30, 0x2e, 0x68, 0x70, 0x70, 0x00
	.type		$str$25,@object
	.size		$str$25,(__unnamed_1 - $str$25)
$str$25:
        /*008d*/ 	.byte	0x28, 0x28, 0x75, 0x69, 0x6e, 0x74, 0x33, 0x32, 0x5f, 0x74, 0x28, 0x74, 0x68, 0x72, 0x65, 0x61
        /*009d*/ 	.byte	0x64, 0x49, 0x64, 0x78, 0x2e, 0x78, 0x29, 0x20, 0x2f, 0x20, 0x33, 0x32, 0x29, 0x20, 0x25, 0x20
        /*00ad*/ 	.byte	0x34, 0x29, 0x20, 0x3d, 0x3d, 0x20, 0x28, 0x28, 0x28, 0x74, 0x6d, 0x65, 0x6d, 0x5f, 0x61, 0x64
        /*00bd*/ 	.byte	0x64, 0x72, 0x20, 0x3e, 0x3e, 0x20, 0x31, 0x36, 0x29, 0x20, 0x2f, 0x20, 0x33, 0x32, 0x29, 0x20
        /*00cd*/ 	.byte	0x25, 0x20, 0x34, 0x29, 0x00
	.type		__unnamed_1,@object
	.size		__unnamed_1,(__unnamed_2 - __unnamed_1)
__unnamed_1:
        /*00d2*/ 	.byte	0x61, 0x75, 0x74, 0x6f, 0x20, 0x63, 0x75, 0x74, 0x65, 0x3a, 0x3a, 0x61, 0x73, 0x5f, 0x70, 0x6f
        /* <DEDUP_REMOVED lines=24> */
        /*0262*/ 	.byte	0x30, 0x34, 0x38, 0x3e, 0x3e, 0x3e, 0x3e, 0x5d, 0x00
	.type		__unnamed_2,@object
	.size		__unnamed_2,(.L_2 - __unnamed_2)
__unnamed_2:
        /* <DEDUP_REMOVED lines=45> */
        /*053b*/ 	.byte	0x3e, 0x3e, 0x3e, 0x5d, 0x00
.L_2:


//--------------------- .nv.shared._ZN7cutlass13device_kernelINS_4gemm6kernel13GemmUniversalIN4cute5tupleIJiiiiEEENS1_10collective13CollectiveMmaINS1_35MainloopSm100TmaUmmaWarpSpecializedILi4ELi2ELi4ENS5_IJNS4_1CILi1EEESB_SB_EEEEENS5_IJNSA_ILi64EEESE_NSA_ILi32EEEEEENS_10tfloat32_tENS5_IJlSB_lEEESH_SI_NS4_8TiledMMAINS4_8MMA_AtomIJNS4_17SM100_MMA_TF32_SSISH_SH_fLi64ELi64ELNS4_4UMMA5MajorE0ELSN_0ELNSM_7ScaleInE0ELSO_0EEEEEENS4_6LayoutISC_NS5_IJNSA_ILi0EEESS_SS_EEEEENS5_IJNS4_10UnderscoreESV_SV_EEEEENS4_13SM90_TMA_LOADENS4_14ComposedLayoutINS4_7SwizzleILi3ELi4ELi3EEENS4_18smem_ptr_flag_bitsILi32EEENSR_INS5_IJNSA_ILi8EEESF_EEENS5_IJSF_SB_EEEEEEEvNS4_8identityESY_S18_vS19_EENS_8epilogue10collective18CollectiveEpilogueINS1B_23Sm100TmaWarpSpecializedILi3ELi2ELi16ELb1ELb0EEEJSG_NS5_IJNSR_ISE_SB_EENSR_ISF_SB_EEEEESH_SI_SH_SI_NS1B_6fusion15FusionCallbacksIS1F_NS1J_17LinearCombinationISH_fSH_fLNS_15FloatRoundStyleE2EEESG_S1I_JEEENS4_5SM1004TMEM4LOAD26SM100_TMEM_LOAD_16dp128b8xESY_S18_NS4_17SM75_U32x4_LDSM_NENS4_14SM90_TMA_STOREES18_NS4_17SM90_U32x4_STSM_NENS4_39AutoVectorizingCopyWithAssumedAlignmentILi128EEEEEEvvEEEEvNT_6ParamsE --------------------------
	.section	.nv.shared._ZN7cutlass13device_kernelINS_4gemm6kernel13GemmUniversalIN4cute5tupleIJiiiiEEENS1_10collective13CollectiveMmaINS1_35MainloopSm100TmaUmmaWarpSpecializedILi4ELi2ELi4ENS5_IJNS4_1CILi1EEESB_SB_EEEEENS5_IJNSA_ILi64EEESE_NSA_ILi32EEEEEENS_10tfloat32_tENS5_IJlSB_lEEESH_SI_NS4_8TiledMMAINS4_8MMA_AtomIJNS4_17SM100_MMA_TF32_SSISH_SH_fLi64ELi64ELNS4_4UMMA5MajorE0ELSN_0ELNSM_7ScaleInE0ELSO_0EEEEEENS4_6LayoutISC_NS5_IJNSA_ILi0EEESS_SS_EEEEENS5_IJNS4_10UnderscoreESV_SV_EEEEENS4_13SM90_TMA_LOADENS4_14ComposedLayoutINS4_7SwizzleILi3ELi4ELi3EEENS4_18smem_ptr_flag_bitsILi32EEENSR_INS5_IJNSA_ILi8EEESF_EEENS5_IJSF_SB_EEEEEEEvNS4_8identityESY_S18_vS19_EENS_8epilogue10collective18CollectiveEpilogueINS1B_23Sm100TmaWarpSpecializedILi3ELi2ELi16ELb1ELb0EEEJSG_NS5_IJNSR_ISE_SB_EENSR_ISF_SB_EEEEESH_SI_SH_SI_NS1B_6fusion15FusionCallbacksIS1F_NS1J_17LinearCombinationISH_fSH_fLNS_15FloatRoundStyleE2EEESG_S1I_JEEENS4_5SM1004TMEM4LOAD26SM100_TMEM_LOAD_16dp128b8xESY_S18_NS4_17SM75_U32x4_LDSM_NENS4_14SM90_TMA_STOREES18_NS4_17SM90_U32x4_STSM_NENS4_39AutoVectorizingCopyWithAssumedAlignmentILi128EEEEEEvvEEEEvNT_6ParamsE,"aw",@nobits
	.sectionflags	@""
	.align	16
	.zero		1024


//--------------------- .nv.shared.reserved.0     --------------------------
	.section	.nv.shared.reserved.0,"aw",@nobits
	.weak		__nv_reservedSMEM_offset_0_alias
	.size		__nv_reservedSMEM_offset_0_alias, 0, 64
	.other		__nv_reservedSMEM_offset_0_alias,@"STO_CUDA_RESERVED_SHARED STV_DEFAULT"
__nv_reservedSMEM_offset_0_alias:
	.zero		0
.nv.shared.reserved.0:
	.zero		64
	.weak		__nv_reservedSMEM_tcgen05_partition
	.type		__nv_reservedSMEM_tcgen05_partition,@object
	.size		__nv_reservedSMEM_tcgen05_partition,(.L_0 - __nv_reservedSMEM_tcgen05_partition)
__nv_reservedSMEM_tcgen05_partition:
	.zero		32
.L_0:


//--------------------- .nv.global                --------------------------
	.section	.nv.global,"aw",@nobits
.nv.global:
	.type		_ZN40_INTERNAL_192a1973_4_k_cu_fafad9b6_207054cute1_E,@object
	.size		_ZN40_INTERNAL_192a1973_4_k_cu_fafad9b6_207054cute1_E,(_ZN40_INTERNAL_192a1973_4_k_cu_fafad9b6_207054cuda3std3__45__cpo6cbeginE - _ZN40_INTERNAL_192a1973_4_k_cu_fafad9b6_207054cute1_E)
_ZN40_INTERNAL_192a1973_4_k_cu_fafad9b6_207054cute1_E:
	.zero		1
	.type		_ZN40_INTERNAL_192a1973_4_k_cu_fafad9b6_207054cuda3std3__45__cpo6cbeginE,@object
	.size		_ZN40_INTERNAL_192a1973_4_k_cu_fafad9b6_207054cuda3std3__45__cpo6cbeginE,(_ZN40_INTERNAL_192a1973_4_k_cu_fafad9b6_207054cuda3std3__48in_placeE - _ZN40_INTERNAL_192a1973_4_k_cu_fafad9b6_207054cuda3std3__45__cpo6cbeginE)
_ZN40_INTERNAL_192a1973_4_k_cu_fafad9b6_207054cuda3std3__45__cpo6cbeginE:
	.zero		1
	.type		_ZN40_INTERNAL_192a1973_4_k_cu_fafad9b6_207054cuda3std3__48in_placeE,@object
	.size		_ZN40_INTERNAL_192a1973_4_k_cu_fafad9b6_207054cuda3std3__48in_placeE,(_ZN40_INTERNAL_192a1973_4_k_cu_fafad9b6_207054cuda3std6ranges3__45__cpo9iter_moveE - _ZN40_INTERNAL_192a1973_4_k_cu_fafad9b6_207054cuda3std3__48in_placeE)
_ZN40_INTERNAL_192a1973_4_k_cu_fafad9b6_207054cuda3std3__48in_placeE:
	.zero		1
	.type		_ZN40_INTERNAL_192a1973_4_k_cu_fafad9b6_207054cuda3std6ranges3__45__cpo9iter_moveE,@object
	.size		_ZN40_INTERNAL_192a1973_4_k_cu_fafad9b6_207054cuda3std6ranges3__45__cpo9iter_moveE,(_ZN40_INTERNAL_192a1973_4_k_cu_fafad9b6_207054cuda3std3__45__cpo5beginE - _ZN40_INTERNAL_192a1973_4_k_cu_fafad9b6_207054cuda3std6ranges3__45__cpo9iter_moveE)
_ZN40_INTERNAL_192a1973_4_k_cu_fafad9b6_207054cuda3std6ranges3__45__cpo9iter_moveE:
	.zero		1
	.type		_ZN40_INTERNAL_192a1973_4_k_cu_fafad9b6_207054cuda3std3__45__cpo5beginE,@object
	.size		_ZN40_INTERNAL_192a1973_4_k_cu_fafad9b6_207054cuda3std3__45__cpo5beginE,(_ZN40_INTERNAL_192a1973_4_k_cu_fafad9b6_207054cuda3std3__442_GLOBAL__N__192a1973_4_k_cu_fafad9b6_207056ignoreE - _ZN40_INTERNAL_192a1973_4_k_cu_fafad9b6_207054cuda3std3__45__cpo5beginE)
_ZN40_INTERNAL_192a1973_4_k_cu_fafad9b6_207054cuda3std3__45__cpo5beginE:
	.zero		1
	.type		_ZN40_INTERNAL_192a1973_4_k_cu_fafad9b6_207054cuda3std3__442_GLOBAL__N__192a1973_4_k_cu_fafad9b6_207056ignoreE,@object
	.size		_ZN40_INTERNAL_192a1973_4_k_cu_fafad9b6_207054cuda3std3__442_GLOBAL__N__192a1973_4_k_cu_fafad9b6_207056ignoreE,(_ZN40_INTERNAL_192a1973_4_k_cu_fafad9b6_207054cute7productE - _ZN40_INTERNAL_192a1973_4_k_cu_fafad9b6_207054cuda3std3__442_GLOBAL__N__192a1973_4_k_cu_fafad9b6_207056ignoreE)
_ZN40_INTERNAL_192a1973_4_k_cu_fafad9b6_207054cuda3std3__442_GLOBAL__N__192a1973_4_k_cu_fafad9b6_207056ignoreE:
	.zero		1
	.type		_ZN40_INTERNAL_192a1973_4_k_cu_fafad9b6_207054cute7productE,@object
	.size		_ZN40_INTERNAL_192a1973_4_k_cu_fafad9b6_207054cute7productE,(_ZN40_INTERNAL_192a1973_4_k_cu_fafad9b6_207054cuda3std3__45__cpo3endE - _ZN40_INTERNAL_192a1973_4_k_cu_fafad9b6_207054cute7productE)
_ZN40_INTERNAL_192a1973_4_k_cu_fafad9b6_207054cute7productE:
	.zero		1
	.type		_ZN40_INTERNAL_192a1973_4_k_cu_fafad9b6_207054cuda3std3__45__cpo3endE,@object
	.size		_ZN40_INTERNAL_192a1973_4_k_cu_fafad9b6_207054cuda3std3__45__cpo3endE,(_ZN40_INTERNAL_192a1973_4_k_cu_fafad9b6_207054cuda3std3__419piecewise_constructE - _ZN40_INTERNAL_192a1973_4_k_cu_fafad9b6_207054cuda3std3__45__cpo3endE)
_ZN40_INTERNAL_192a1973_4_k_cu_fafad9b6_207054cuda3std3__45__cpo3endE:
	.zero		1
	.type		_ZN40_INTERNAL_192a1973_4_k_cu_fafad9b6_207054cuda3std3__419piecewise_constructE,@object
	.size		_ZN40_INTERNAL_192a1973_4_k_cu_fafad9b6_207054cuda3std3__419piecewise_constructE,(_ZN40_INTERNAL_192a1973_4_k_cu_fafad9b6_207054cuda3std3__45__cpo4cendE - _ZN40_INTERNAL_192a1973_4_k_cu_fafad9b6_207054cuda3std3__419piecewise_constructE)
_ZN40_INTERNAL_192a1973_4_k_cu_fafad9b6_207054cuda3std3__419piecewise_constructE:
	.zero		1
	.type		_ZN40_INTERNAL_192a1973_4_k_cu_fafad9b6_207054cuda3std3__45__cpo4cendE,@object
	.size		_ZN40_INTERNAL_192a1973_4_k_cu_fafad9b6_207054cuda3std3__45__cpo4cendE,(_ZN40_INTERNAL_192a1973_4_k_cu_fafad9b6_207054cuda3std6ranges3__45__cpo4swapE - _ZN40_INTERNAL_192a1973_4_k_cu_fafad9b6_207054cuda3std3__45__cpo4cendE)
_ZN40_INTERNAL_192a1973_4_k_cu_fafad9b6_207054cuda3std3__45__cpo4cendE:
	.zero		1
	.type		_ZN40_INTERNAL_192a1973_4_k_cu_fafad9b6_207054cuda3std6ranges3__45__cpo4swapE,@object
	.size		_ZN40_INTERNAL_192a1973_4_k_cu_fafad9b6_207054cuda3std6ranges3__45__cpo4swapE,(.L_10 - _ZN40_INTERNAL_192a1973_4_k_cu_fafad9b6_207054cuda3std6ranges3__45__cpo4swapE)
_ZN40_INTERNAL_192a1973_4_k_cu_fafad9b6_207054cuda3std6ranges3__45__cpo4swapE:
	.zero		1
.L_10:


//--------------------- .nv.constant0._ZN7cutlass13device_kernelINS_4gemm6kernel13GemmUniversalIN4cute5tupleIJiiiiEEENS1_10collective13CollectiveMmaINS1_35MainloopSm100TmaUmmaWarpSpecializedILi4ELi2ELi4ENS5_IJNS4_1CILi1EEESB_SB_EEEEENS5_IJNSA_ILi64EEESE_NSA_ILi32EEEEEENS_10tfloat32_tENS5_IJlSB_lEEESH_SI_NS4_8TiledMMAINS4_8MMA_AtomIJNS4_17SM100_MMA_TF32_SSISH_SH_fLi64ELi64ELNS4_4UMMA5MajorE0ELSN_0ELNSM_7ScaleInE0ELSO_0EEEEEENS4_6LayoutISC_NS5_IJNSA_ILi0EEESS_SS_EEEEENS5_IJNS4_10UnderscoreESV_SV_EEEEENS4_13SM90_TMA_LOADENS4_14ComposedLayoutINS4_7SwizzleILi3ELi4ELi3EEENS4_18smem_ptr_flag_bitsILi32EEENSR_INS5_IJNSA_ILi8EEESF_EEENS5_IJSF_SB_EEEEEEEvNS4_8identityESY_S18_vS19_EENS_8epilogue10collective18CollectiveEpilogueINS1B_23Sm100TmaWarpSpecializedILi3ELi2ELi16ELb1ELb0EEEJSG_NS5_IJNSR_ISE_SB_EENSR_ISF_SB_EEEEESH_SI_SH_SI_NS1B_6fusion15FusionCallbacksIS1F_NS1J_17LinearCombinationISH_fSH_fLNS_15FloatRoundStyleE2EEESG_S1I_JEEENS4_5SM1004TMEM4LOAD26SM100_TMEM_LOAD_16dp128b8xESY_S18_NS4_17SM75_U32x4_LDSM_NENS4_14SM90_TMA_STOREES18_NS4_17SM90_U32x4_STSM_NENS4_39AutoVectorizingCopyWithAssumedAlignmentILi128EEEEEEvvEEEEvNT_6ParamsE --------------------------
	.section	.nv.constant0._ZN7cutlass13device_kernelINS_4gemm6kernel13GemmUniversalIN4cute5tupleIJiiiiEEENS1_10collective13CollectiveMmaINS1_35MainloopSm100TmaUmmaWarpSpecializedILi4ELi2ELi4ENS5_IJNS4_1CILi1EEESB_SB_EEEEENS5_IJNSA_ILi64EEESE_NSA_ILi32EEEEEENS_10tfloat32_tENS5_IJlSB_lEEESH_SI_NS4_8TiledMMAINS4_8MMA_AtomIJNS4_17SM100_MMA_TF32_SSISH_SH_fLi64ELi64ELNS4_4UMMA5MajorE0ELSN_0ELNSM_7ScaleInE0ELSO_0EEEEEENS4_6LayoutISC_NS5_IJNSA_ILi0EEESS_SS_EEEEENS5_IJNS4_10UnderscoreESV_SV_EEEEENS4_13SM90_TMA_LOADENS4_14ComposedLayoutINS4_7SwizzleILi3ELi4ELi3EEENS4_18smem_ptr_flag_bitsILi32EEENSR_INS5_IJNSA_ILi8EEESF_EEENS5_IJSF_SB_EEEEEEEvNS4_8identityESY_S18_vS19_EENS_8epilogue10collective18CollectiveEpilogueINS1B_23Sm100TmaWarpSpecializedILi3ELi2ELi16ELb1ELb0EEEJSG_NS5_IJNSR_ISE_SB_EENSR_ISF_SB_EEEEESH_SI_SH_SI_NS1B_6fusion15FusionCallbacksIS1F_NS1J_17LinearCombinationISH_fSH_fLNS_15FloatRoundStyleE2EEESG_S1I_JEEENS4_5SM1004TMEM4LOAD26SM100_TMEM_LOAD_16dp128b8xESY_S18_NS4_17SM75_U32x4_LDSM_NENS4_14SM90_TMA_STOREES18_NS4_17SM90_U32x4_STSM_NENS4_39AutoVectorizingCopyWithAssumedAlignmentILi128EEEEEEvvEEEEvNT_6ParamsE,"a",@progbits
	.sectionflags	@""
	.align	4
.nv.constant0._ZN7cutlass13device_kernelINS_4gemm6kernel13GemmUniversalIN4cute5tupleIJiiiiEEENS1_10collective13CollectiveMmaINS1_35MainloopSm100TmaUmmaWarpSpecializedILi4ELi2ELi4ENS5_IJNS4_1CILi1EEESB_SB_EEEEENS5_IJNSA_ILi64EEESE_NSA_ILi32EEEEEENS_10tfloat32_tENS5_IJlSB_lEEESH_SI_NS4_8TiledMMAINS4_8MMA_AtomIJNS4_17SM100_MMA_TF32_SSISH_SH_fLi64ELi64ELNS4_4UMMA5MajorE0ELSN_0ELNSM_7ScaleInE0ELSO_0EEEEEENS4_6LayoutISC_NS5_IJNSA_ILi0EEESS_SS_EEEEENS5_IJNS4_10UnderscoreESV_SV_EEEEENS4_13SM90_TMA_LOADENS4_14ComposedLayoutINS4_7SwizzleILi3ELi4ELi3EEENS4_18smem_ptr_flag_bitsILi32EEENSR_INS5_IJNSA_ILi8EEESF_EEENS5_IJSF_SB_EEEEEEEvNS4_8identityESY_S18_vS19_EENS_8epilogue10collective18CollectiveEpilogueINS1B_23Sm100TmaWarpSpecializedILi3ELi2ELi16ELb1ELb0EEEJSG_NS5_IJNSR_ISE_SB_EENSR_ISF_SB_EEEEESH_SI_SH_SI_NS1B_6fusion15FusionCallbacksIS1F_NS1J_17LinearCombinationISH_fSH_fLNS_15FloatRoundStyleE2EEESG_S1I_JEEENS4_5SM1004TMEM4LOAD26SM100_TMEM_LOAD_16dp128b8xESY_S18_NS4_17SM75_U32x4_LDSM_NENS4_14SM90_TMA_STOREES18_NS4_17SM90_U32x4_STSM_NENS4_39AutoVectorizingCopyWithAssumedAlignmentILi128EEEEEEvvEEEEvNT_6ParamsE:
	.zero		2944


//--------------------- SYMBOLS --------------------------

	.type		.nv.reservedSmem.offset0,@object
	.size		.nv.reservedSmem.offset0,0x4
	.type		.nv.reservedSmem.cap,@object
	.size		.nv.reservedSmem.cap,0x4
	.type		__assertfail,@function
